//
// Generated by NVIDIA NVVM Compiler
//
// Compiler Build ID: CL-36424714
// Cuda compilation tools, release 13.0, V13.0.88
// Based on NVVM 20.0.0
//

.version 9.0
.target sm_100
.address_size 64

	// .globl	_Z14JuliaSetKernelP6uchar3iii
.func  (.param .b64 func_retval0) __internal_accurate_pow
(
	.param .b64 __internal_accurate_pow_param_0
)
;
.global .align 4 .b8 __cudart_i2opi_f[24] = {65, 144, 67, 60, 153, 149, 98, 219, 192, 221, 52, 245, 209, 87, 39, 252, 41, 21, 68, 78, 110, 131, 249, 162};

.visible .entry _Z14JuliaSetKernelP6uchar3iii(
	.param .u64 .ptr .align 1 _Z14JuliaSetKernelP6uchar3iii_param_0,
	.param .u32 _Z14JuliaSetKernelP6uchar3iii_param_1,
	.param .u32 _Z14JuliaSetKernelP6uchar3iii_param_2,
	.param .u32 _Z14JuliaSetKernelP6uchar3iii_param_3
)
{
	.local .align 4 .b8 	__local_depot0[28];
	.reg .b64 	%SP;
	.reg .b64 	%SPL;
	.reg .pred 	%p<45>;
	.reg .b16 	%rs<3>;
	.reg .b32 	%r<129>;
	.reg .b32 	%f<91>;
	.reg .b64 	%rd<43>;
	.reg .b64 	%fd<52>;

	mov.u64 	%SPL, __local_depot0;
	ld.param.u64 	%rd16, [_Z14JuliaSetKernelP6uchar3iii_param_0];
	ld.param.u32 	%r35, [_Z14JuliaSetKernelP6uchar3iii_param_1];
	add.u64 	%rd1, %SPL, 0;
	mov.u32 	%r36, %ctaid.x;
	mov.u32 	%r37, %ntid.x;
	mov.u32 	%r38, %tid.x;
	mad.lo.s32 	%r1, %r36, %r37, %r38;
	cvt.rn.f32.u32 	%f19, %r38;
	cvt.rn.f32.u32 	%f20, %r37;
	div.rn.f32 	%f21, %f19, %f20;
	cvt.f64.f32 	%fd18, %f21;
	fma.rn.f64 	%fd19, %fd18, 0d4000000000000000, 0dBFF0000000000000;
	cvt.rn.f32.f64 	%f90, %fd19;
	cvt.rn.f32.u32 	%f22, %r36;
	mov.u32 	%r39, %nctaid.x;
	cvt.rn.f32.u32 	%f23, %r39;
	div.rn.f32 	%f24, %f22, %f23;
	cvt.f64.f32 	%fd20, %f24;
	fma.rn.f64 	%fd21, %fd20, 0d4000000000000000, 0dBFF0000000000000;
	cvt.rn.f32.f64 	%f89, %fd21;
	mul.hi.s32 	%r40, %r35, 1374389535;
	shr.u32 	%r41, %r40, 31;
	shr.s32 	%r42, %r40, 5;
	add.s32 	%r43, %r42, %r41;
	mul.lo.s32 	%r44, %r43, 100;
	sub.s32 	%r45, %r35, %r44;
	cvt.rn.f64.s32 	%fd22, %r45;
	div.rn.f64 	%fd23, %fd22, 0d4093100000000000;
	add.f64 	%fd24, %fd23, 0d3FB47AE147AE147B;
	cvt.rn.f32.f64 	%f3, %fd24;
	mul.f32 	%f25, %f3, 0f3F22F983;
	cvt.rni.s32.f32 	%r127, %f25;
	cvt.rn.f32.s32 	%f26, %r127;
	fma.rn.f32 	%f27, %f26, 0fBFC90FDA, %f3;
	fma.rn.f32 	%f28, %f26, 0fB3A22168, %f27;
	fma.rn.f32 	%f88, %f26, 0fA7C234C5, %f28;
	abs.f32 	%f5, %f3;
	setp.ltu.f32 	%p1, %f5, 0f47CE4780;
	mov.u32 	%r123, %r127;
	mov.f32 	%f87, %f88;
	@%p1 bra 	$L__BB0_8;
	setp.neu.f32 	%p2, %f5, 0f7F800000;
	@%p2 bra 	$L__BB0_3;
	mov.f32 	%f31, 0f00000000;
	mul.rn.f32 	%f87, %f3, %f31;
	mov.b32 	%r123, 0;
	bra.uni 	$L__BB0_8;
$L__BB0_3:
	mov.b32 	%r3, %f3;
	shl.b32 	%r47, %r3, 8;
	or.b32  	%r4, %r47, -2147483648;
	mov.b64 	%rd39, 0;
	mov.b32 	%r120, 0;
	mov.u64 	%rd37, __cudart_i2opi_f;
	mov.u64 	%rd38, %rd1;
$L__BB0_4:
	.pragma "nounroll";
	ld.global.nc.u32 	%r48, [%rd37];
	mad.wide.u32 	%rd20, %r48, %r4, %rd39;
	shr.u64 	%rd39, %rd20, 32;
	st.local.u32 	[%rd38], %rd20;
	add.s32 	%r120, %r120, 1;
	add.s64 	%rd38, %rd38, 4;
	add.s64 	%rd37, %rd37, 4;
	setp.ne.s32 	%p3, %r120, 6;
	@%p3 bra 	$L__BB0_4;
	shr.u32 	%r49, %r3, 23;
	st.local.u32 	[%rd1+24], %rd39;
	and.b32  	%r7, %r49, 31;
	and.b32  	%r50, %r49, 224;
	add.s32 	%r51, %r50, -128;
	shr.u32 	%r52, %r51, 5;
	mul.wide.u32 	%rd21, %r52, 4;
	sub.s64 	%rd8, %rd1, %rd21;
	ld.local.u32 	%r121, [%rd8+24];
	ld.local.u32 	%r122, [%rd8+20];
	setp.eq.s32 	%p4, %r7, 0;
	@%p4 bra 	$L__BB0_7;
	shf.l.wrap.b32 	%r121, %r122, %r121, %r7;
	ld.local.u32 	%r53, [%rd8+16];
	shf.l.wrap.b32 	%r122, %r53, %r122, %r7;
$L__BB0_7:
	shr.u32 	%r54, %r121, 30;
	shf.l.wrap.b32 	%r55, %r122, %r121, 2;
	shl.b32 	%r56, %r122, 2;
	shr.u32 	%r57, %r55, 31;
	add.s32 	%r58, %r57, %r54;
	neg.s32 	%r59, %r58;
	setp.lt.s32 	%p5, %r3, 0;
	selp.b32 	%r123, %r59, %r58, %p5;
	xor.b32  	%r60, %r55, %r3;
	shr.s32 	%r61, %r55, 31;
	xor.b32  	%r62, %r61, %r55;
	xor.b32  	%r63, %r61, %r56;
	cvt.u64.u32 	%rd22, %r62;
	shl.b64 	%rd23, %rd22, 32;
	cvt.u64.u32 	%rd24, %r63;
	or.b64  	%rd25, %rd23, %rd24;
	cvt.rn.f64.s64 	%fd25, %rd25;
	mul.f64 	%fd26, %fd25, 0d3BF921FB54442D19;
	cvt.rn.f32.f64 	%f29, %fd26;
	neg.f32 	%f30, %f29;
	setp.lt.s32 	%p6, %r60, 0;
	selp.f32 	%f87, %f30, %f29, %p6;
$L__BB0_8:
	setp.ltu.f32 	%p7, %f5, 0f47CE4780;
	add.s32 	%r65, %r123, 1;
	mul.rn.f32 	%f32, %f87, %f87;
	and.b32  	%r66, %r123, 1;
	setp.eq.b32 	%p8, %r66, 1;
	selp.f32 	%f33, %f87, 0f3F800000, %p8;
	fma.rn.f32 	%f34, %f32, %f33, 0f00000000;
	fma.rn.f32 	%f35, %f32, 0f37CBAC00, 0fBAB607ED;
	selp.f32 	%f36, 0fB94D4153, %f35, %p8;
	selp.f32 	%f37, 0f3C0885E4, 0f3D2AAABB, %p8;
	fma.rn.f32 	%f38, %f36, %f32, %f37;
	selp.f32 	%f39, 0fBE2AAAA8, 0fBEFFFFFF, %p8;
	fma.rn.f32 	%f40, %f38, %f32, %f39;
	fma.rn.f32 	%f41, %f40, %f34, %f33;
	and.b32  	%r67, %r65, 2;
	setp.eq.s32 	%p9, %r67, 0;
	mov.f32 	%f42, 0f00000000;
	sub.f32 	%f43, %f42, %f41;
	selp.f32 	%f9, %f41, %f43, %p9;
	@%p7 bra 	$L__BB0_16;
	setp.neu.f32 	%p10, %f5, 0f7F800000;
	@%p10 bra 	$L__BB0_11;
	mov.f32 	%f46, 0f00000000;
	mul.rn.f32 	%f88, %f3, %f46;
	mov.b32 	%r127, 0;
	bra.uni 	$L__BB0_16;
$L__BB0_11:
	mov.b32 	%r16, %f3;
	shl.b32 	%r69, %r16, 8;
	or.b32  	%r17, %r69, -2147483648;
	mov.b64 	%rd42, 0;
	mov.b32 	%r124, 0;
	mov.u64 	%rd40, __cudart_i2opi_f;
	mov.u64 	%rd41, %rd1;
$L__BB0_12:
	.pragma "nounroll";
	ld.global.nc.u32 	%r70, [%rd40];
	mad.wide.u32 	%rd28, %r70, %r17, %rd42;
	shr.u64 	%rd42, %rd28, 32;
	st.local.u32 	[%rd41], %rd28;
	add.s32 	%r124, %r124, 1;
	add.s64 	%rd41, %rd41, 4;
	add.s64 	%rd40, %rd40, 4;
	setp.ne.s32 	%p11, %r124, 6;
	@%p11 bra 	$L__BB0_12;
	shr.u32 	%r71, %r16, 23;
	st.local.u32 	[%rd1+24], %rd42;
	and.b32  	%r20, %r71, 31;
	and.b32  	%r72, %r71, 224;
	add.s32 	%r73, %r72, -128;
	shr.u32 	%r74, %r73, 5;
	mul.wide.u32 	%rd29, %r74, 4;
	sub.s64 	%rd15, %rd1, %rd29;
	ld.local.u32 	%r125, [%rd15+24];
	ld.local.u32 	%r126, [%rd15+20];
	setp.eq.s32 	%p12, %r20, 0;
	@%p12 bra 	$L__BB0_15;
	shf.l.wrap.b32 	%r125, %r126, %r125, %r20;
	ld.local.u32 	%r75, [%rd15+16];
	shf.l.wrap.b32 	%r126, %r75, %r126, %r20;
$L__BB0_15:
	shr.u32 	%r76, %r125, 30;
	shf.l.wrap.b32 	%r77, %r126, %r125, 2;
	shl.b32 	%r78, %r126, 2;
	shr.u32 	%r79, %r77, 31;
	add.s32 	%r80, %r79, %r76;
	neg.s32 	%r81, %r80;
	setp.lt.s32 	%p13, %r16, 0;
	selp.b32 	%r127, %r81, %r80, %p13;
	xor.b32  	%r82, %r77, %r16;
	shr.s32 	%r83, %r77, 31;
	xor.b32  	%r84, %r83, %r77;
	xor.b32  	%r85, %r83, %r78;
	cvt.u64.u32 	%rd30, %r84;
	shl.b64 	%rd31, %rd30, 32;
	cvt.u64.u32 	%rd32, %r85;
	or.b64  	%rd33, %rd31, %rd32;
	cvt.rn.f64.s64 	%fd27, %rd33;
	mul.f64 	%fd28, %fd27, 0d3BF921FB54442D19;
	cvt.rn.f32.f64 	%f44, %fd28;
	neg.f32 	%f45, %f44;
	setp.lt.s32 	%p14, %r82, 0;
	selp.f32 	%f88, %f45, %f44, %p14;
$L__BB0_16:
	cvt.f64.f32 	%fd29, %f9;
	mul.f64 	%fd30, %fd29, 0dBFE93B645A1CAC08;
	cvt.rn.f32.f64 	%f13, %fd30;
	mul.rn.f32 	%f47, %f88, %f88;
	and.b32  	%r88, %r127, 1;
	setp.eq.b32 	%p15, %r88, 1;
	selp.f32 	%f48, 0f3F800000, %f88, %p15;
	fma.rn.f32 	%f49, %f47, %f48, 0f00000000;
	fma.rn.f32 	%f50, %f47, 0f37CBAC00, 0fBAB607ED;
	selp.f32 	%f51, %f50, 0fB94D4153, %p15;
	selp.f32 	%f52, 0f3D2AAABB, 0f3C0885E4, %p15;
	fma.rn.f32 	%f53, %f51, %f47, %f52;
	selp.f32 	%f54, 0fBEFFFFFF, 0fBE2AAAA8, %p15;
	fma.rn.f32 	%f55, %f53, %f47, %f54;
	fma.rn.f32 	%f56, %f55, %f49, %f48;
	and.b32  	%r89, %r127, 2;
	setp.eq.s32 	%p16, %r89, 0;
	mov.f32 	%f57, 0f00000000;
	sub.f32 	%f58, %f57, %f56;
	selp.f32 	%f59, %f56, %f58, %p16;
	cvt.f64.f32 	%fd31, %f59;
	mul.f64 	%fd32, %fd31, 0d3FE93B645A1CAC08;
	cvt.rn.f32.f64 	%f14, %fd32;
	mov.b32 	%r128, 0;
$L__BB0_17:
	mul.f32 	%f60, %f90, %f90;
	mul.f32 	%f61, %f89, %f89;
	sub.f32 	%f62, %f60, %f61;
	add.f32 	%f63, %f62, %f13;
	mul.f32 	%f64, %f90, %f89;
	fma.rn.f32 	%f65, %f90, %f89, %f64;
	add.f32 	%f66, %f65, %f14;
	mul.f32 	%f67, %f63, %f63;
	mul.f32 	%f68, %f66, %f66;
	sub.f32 	%f69, %f67, %f68;
	add.f32 	%f70, %f69, %f13;
	mul.f32 	%f71, %f63, %f66;
	fma.rn.f32 	%f72, %f63, %f66, %f71;
	add.f32 	%f73, %f72, %f14;
	mul.f32 	%f74, %f70, %f70;
	mul.f32 	%f75, %f73, %f73;
	sub.f32 	%f76, %f74, %f75;
	add.f32 	%f77, %f76, %f13;
	mul.f32 	%f78, %f70, %f73;
	fma.rn.f32 	%f79, %f70, %f73, %f78;
	add.f32 	%f80, %f79, %f14;
	mul.f32 	%f81, %f77, %f77;
	mul.f32 	%f82, %f80, %f80;
	sub.f32 	%f83, %f81, %f82;
	add.f32 	%f90, %f83, %f13;
	mul.f32 	%f84, %f77, %f80;
	fma.rn.f32 	%f85, %f77, %f80, %f84;
	add.f32 	%f89, %f85, %f14;
	add.s32 	%r128, %r128, 4;
	setp.ne.s32 	%p17, %r128, 300;
	@%p17 bra 	$L__BB0_17;
	cvt.f64.f32 	%fd1, %f90;
	{
	.reg .b32 %temp; 
	mov.b64 	{%temp, %r31}, %fd1;
	}
	mov.f64 	%fd33, 0d4000000000000000;
	{
	.reg .b32 %temp; 
	mov.b64 	{%temp, %r90}, %fd33;
	}
	and.b32  	%r33, %r90, 2146435072;
	setp.eq.s32 	%p18, %r33, 1062207488;
	abs.f64 	%fd2, %fd1;
	{ // callseq 0, 0
	.param .b64 param0;
	st.param.f64 	[param0], %fd2;
	.param .b64 retval0;
	call.uni (retval0), 
	__internal_accurate_pow, 
	(
	param0
	);
	ld.param.f64 	%fd34, [retval0];
	} // callseq 0
	setp.lt.s32 	%p19, %r31, 0;
	neg.f64 	%fd36, %fd34;
	selp.f64 	%fd37, %fd36, %fd34, %p18;
	selp.f64 	%fd49, %fd37, %fd34, %p19;
	setp.neu.f32 	%p20, %f90, 0f00000000;
	@%p20 bra 	$L__BB0_20;
	setp.eq.s32 	%p21, %r33, 1062207488;
	selp.b32 	%r91, %r31, 0, %p21;
	setp.lt.s32 	%p22, %r90, 0;
	or.b32  	%r92, %r91, 2146435072;
	selp.b32 	%r93, %r92, %r91, %p22;
	mov.b32 	%r94, 0;
	mov.b64 	%fd49, {%r94, %r93};
$L__BB0_20:
	add.f64 	%fd38, %fd1, 0d4000000000000000;
	{
	.reg .b32 %temp; 
	mov.b64 	{%temp, %r95}, %fd38;
	}
	and.b32  	%r96, %r95, 2146435072;
	setp.ne.s32 	%p23, %r96, 2146435072;
	@%p23 bra 	$L__BB0_25;
	setp.num.f32 	%p24, %f90, %f90;
	@%p24 bra 	$L__BB0_23;
	mov.f64 	%fd39, 0d4000000000000000;
	add.rn.f64 	%fd49, %fd1, %fd39;
	bra.uni 	$L__BB0_25;
$L__BB0_23:
	setp.neu.f64 	%p25, %fd2, 0d7FF0000000000000;
	@%p25 bra 	$L__BB0_25;
	setp.lt.s32 	%p26, %r31, 0;
	setp.eq.s32 	%p27, %r33, 1062207488;
	setp.lt.s32 	%p28, %r90, 0;
	selp.b32 	%r98, 0, 2146435072, %p28;
	and.b32  	%r99, %r90, 2147483647;
	setp.ne.s32 	%p29, %r99, 1071644672;
	or.b32  	%r100, %r98, -2147483648;
	selp.b32 	%r101, %r100, %r98, %p29;
	selp.b32 	%r102, %r101, %r98, %p27;
	selp.b32 	%r103, %r102, %r98, %p26;
	mov.b32 	%r104, 0;
	mov.b64 	%fd49, {%r104, %r103};
$L__BB0_25:
	setp.eq.s32 	%p30, %r33, 1062207488;
	setp.eq.f32 	%p31, %f90, 0f3F800000;
	selp.f64 	%fd9, 0d3FF0000000000000, %fd49, %p31;
	cvt.f64.f32 	%fd10, %f89;
	{
	.reg .b32 %temp; 
	mov.b64 	{%temp, %r34}, %fd10;
	}
	abs.f64 	%fd11, %fd10;
	{ // callseq 1, 0
	.param .b64 param0;
	st.param.f64 	[param0], %fd11;
	.param .b64 retval0;
	call.uni (retval0), 
	__internal_accurate_pow, 
	(
	param0
	);
	ld.param.f64 	%fd40, [retval0];
	} // callseq 1
	setp.lt.s32 	%p32, %r34, 0;
	neg.f64 	%fd42, %fd40;
	selp.f64 	%fd43, %fd42, %fd40, %p30;
	selp.f64 	%fd51, %fd43, %fd40, %p32;
	setp.neu.f32 	%p33, %f89, 0f00000000;
	@%p33 bra 	$L__BB0_27;
	setp.eq.s32 	%p34, %r33, 1062207488;
	selp.b32 	%r106, %r34, 0, %p34;
	setp.lt.s32 	%p35, %r90, 0;
	or.b32  	%r107, %r106, 2146435072;
	selp.b32 	%r108, %r107, %r106, %p35;
	mov.b32 	%r109, 0;
	mov.b64 	%fd51, {%r109, %r108};
$L__BB0_27:
	add.f64 	%fd44, %fd10, 0d4000000000000000;
	{
	.reg .b32 %temp; 
	mov.b64 	{%temp, %r110}, %fd44;
	}
	and.b32  	%r111, %r110, 2146435072;
	setp.ne.s32 	%p36, %r111, 2146435072;
	@%p36 bra 	$L__BB0_32;
	setp.num.f32 	%p37, %f89, %f89;
	@%p37 bra 	$L__BB0_30;
	mov.f64 	%fd45, 0d4000000000000000;
	add.rn.f64 	%fd51, %fd10, %fd45;
	bra.uni 	$L__BB0_32;
$L__BB0_30:
	setp.neu.f64 	%p38, %fd11, 0d7FF0000000000000;
	@%p38 bra 	$L__BB0_32;
	setp.lt.s32 	%p39, %r34, 0;
	setp.eq.s32 	%p40, %r33, 1062207488;
	setp.lt.s32 	%p41, %r90, 0;
	selp.b32 	%r113, 0, 2146435072, %p41;
	and.b32  	%r114, %r90, 2147483647;
	setp.ne.s32 	%p42, %r114, 1071644672;
	or.b32  	%r115, %r113, -2147483648;
	selp.b32 	%r116, %r115, %r113, %p42;
	selp.b32 	%r117, %r116, %r113, %p40;
	selp.b32 	%r118, %r117, %r113, %p39;
	mov.b32 	%r119, 0;
	mov.b64 	%fd51, {%r119, %r118};
$L__BB0_32:
	setp.eq.f32 	%p43, %f89, 0f3F800000;
	selp.f64 	%fd46, 0d3FF0000000000000, %fd51, %p43;
	add.f64 	%fd47, %fd9, %fd46;
	cvt.rn.f32.f64 	%f86, %fd47;
	setp.lt.f32 	%p44, %f86, 0f40000000;
	selp.s16 	%rs1, -1, 0, %p44;
	cvta.to.global.u64 	%rd34, %rd16;
	mul.wide.s32 	%rd35, %r1, 3;
	add.s64 	%rd36, %rd34, %rd35;
	st.global.u8 	[%rd36], %rs1;
	mov.b16 	%rs2, 0;
	st.global.u8 	[%rd36+1], %rs2;
	st.global.u8 	[%rd36+2], %rs2;
	ret;

}
.func  (.param .b64 func_retval0) __internal_accurate_pow(
	.param .b64 __internal_accurate_pow_param_0
)
{
	.reg .pred 	%p<8>;
	.reg .b32 	%r<49>;
	.reg .b32 	%f<3>;
	.reg .b64 	%fd<109>;

	ld.param.f64 	%fd10, [__internal_accurate_pow_param_0];
	{
	.reg .b32 %temp; 
	mov.b64 	{%temp, %r46}, %fd10;
	}
	{
	.reg .b32 %temp; 
	mov.b64 	{%r45, %temp}, %fd10;
	}
	shr.u32 	%r47, %r46, 20;
	setp.gt.u32 	%p1, %r46, 1048575;
	@%p1 bra 	$L__BB1_2;
	mul.f64 	%fd11, %fd10, 0d4350000000000000;
	{
	.reg .b32 %temp; 
	mov.b64 	{%temp, %r46}, %fd11;
	}
	{
	.reg .b32 %temp; 
	mov.b64 	{%r45, %temp}, %fd11;
	}
	shr.u32 	%r16, %r46, 20;
	add.s32 	%r47, %r16, -54;
$L__BB1_2:
	add.s32 	%r48, %r47, -1023;
	and.b32  	%r17, %r46, -2146435073;
	or.b32  	%r18, %r17, 1072693248;
	mov.b64 	%fd107, {%r45, %r18};
	setp.lt.u32 	%p2, %r18, 1073127583;
	@%p2 bra 	$L__BB1_4;
	{
	.reg .b32 %temp; 
	mov.b64 	{%r19, %temp}, %fd107;
	}
	{
	.reg .b32 %temp; 
	mov.b64 	{%temp, %r20}, %fd107;
	}
	add.s32 	%r21, %r20, -1048576;
	mov.b64 	%fd107, {%r19, %r21};
	add.s32 	%r48, %r47, -1022;
$L__BB1_4:
	add.f64 	%fd12, %fd107, 0dBFF0000000000000;
	add.f64 	%fd13, %fd107, 0d3FF0000000000000;
	rcp.approx.ftz.f64 	%fd14, %fd13;
	neg.f64 	%fd15, %fd13;
	fma.rn.f64 	%fd16, %fd15, %fd14, 0d3FF0000000000000;
	fma.rn.f64 	%fd17, %fd16, %fd16, %fd16;
	fma.rn.f64 	%fd18, %fd17, %fd14, %fd14;
	mul.f64 	%fd19, %fd12, %fd18;
	fma.rn.f64 	%fd20, %fd12, %fd18, %fd19;
	mul.f64 	%fd21, %fd20, %fd20;
	fma.rn.f64 	%fd22, %fd21, 0d3EB0F5FF7D2CAFE2, 0d3ED0F5D241AD3B5A;
	fma.rn.f64 	%fd23, %fd22, %fd21, 0d3EF3B20A75488A3F;
	fma.rn.f64 	%fd24, %fd23, %fd21, 0d3F1745CDE4FAECD5;
	fma.rn.f64 	%fd25, %fd24, %fd21, 0d3F3C71C7258A578B;
	fma.rn.f64 	%fd26, %fd25, %fd21, 0d3F6249249242B910;
	fma.rn.f64 	%fd27, %fd26, %fd21, 0d3F89999999999DFB;
	sub.f64 	%fd28, %fd12, %fd20;
	add.f64 	%fd29, %fd28, %fd28;
	neg.f64 	%fd30, %fd20;
	fma.rn.f64 	%fd31, %fd30, %fd12, %fd29;
	mul.f64 	%fd32, %fd18, %fd31;
	fma.rn.f64 	%fd33, %fd21, %fd27, 0d3FB5555555555555;
	mov.f64 	%fd34, 0d3FB5555555555555;
	sub.f64 	%fd35, %fd34, %fd33;
	fma.rn.f64 	%fd36, %fd21, %fd27, %fd35;
	add.f64 	%fd37, %fd36, 0dBC46A4CB00B9E7B0;
	add.f64 	%fd38, %fd33, %fd37;
	sub.f64 	%fd39, %fd33, %fd38;
	add.f64 	%fd40, %fd37, %fd39;
	mul.rn.f64 	%fd41, %fd20, %fd20;
	neg.f64 	%fd42, %fd41;
	fma.rn.f64 	%fd43, %fd20, %fd20, %fd42;
	{
	.reg .b32 %temp; 
	mov.b64 	{%r22, %temp}, %fd32;
	}
	{
	.reg .b32 %temp; 
	mov.b64 	{%temp, %r23}, %fd32;
	}
	add.s32 	%r24, %r23, 1048576;
	mov.b64 	%fd44, {%r22, %r24};
	fma.rn.f64 	%fd45, %fd20, %fd44, %fd43;
	mul.rn.f64 	%fd46, %fd41, %fd20;
	neg.f64 	%fd47, %fd46;
	fma.rn.f64 	%fd48, %fd41, %fd20, %fd47;
	fma.rn.f64 	%fd49, %fd41, %fd32, %fd48;
	fma.rn.f64 	%fd50, %fd45, %fd20, %fd49;
	mul.rn.f64 	%fd51, %fd38, %fd46;
	neg.f64 	%fd52, %fd51;
	fma.rn.f64 	%fd53, %fd38, %fd46, %fd52;
	fma.rn.f64 	%fd54, %fd38, %fd50, %fd53;
	fma.rn.f64 	%fd55, %fd40, %fd46, %fd54;
	add.f64 	%fd56, %fd51, %fd55;
	sub.f64 	%fd57, %fd51, %fd56;
	add.f64 	%fd58, %fd55, %fd57;
	add.f64 	%fd59, %fd20, %fd56;
	sub.f64 	%fd60, %fd20, %fd59;
	add.f64 	%fd61, %fd56, %fd60;
	add.f64 	%fd62, %fd58, %fd61;
	add.f64 	%fd63, %fd32, %fd62;
	add.f64 	%fd64, %fd59, %fd63;
	sub.f64 	%fd65, %fd59, %fd64;
	add.f64 	%fd66, %fd63, %fd65;
	xor.b32  	%r25, %r48, -2147483648;
	mov.b32 	%r26, 1127219200;
	mov.b64 	%fd67, {%r25, %r26};
	mov.b32 	%r27, -2147483648;
	mov.b64 	%fd68, {%r27, %r26};
	sub.f64 	%fd69, %fd67, %fd68;
	fma.rn.f64 	%fd70, %fd69, 0d3FE62E42FEFA39EF, %fd64;
	fma.rn.f64 	%fd71, %fd69, 0dBFE62E42FEFA39EF, %fd70;
	sub.f64 	%fd72, %fd71, %fd64;
	sub.f64 	%fd73, %fd66, %fd72;
	fma.rn.f64 	%fd74, %fd69, 0d3C7ABC9E3B39803F, %fd73;
	add.f64 	%fd75, %fd70, %fd74;
	sub.f64 	%fd76, %fd70, %fd75;
	add.f64 	%fd77, %fd74, %fd76;
	mov.f64 	%fd78, 0d4000000000000000;
	{
	.reg .b32 %temp; 
	mov.b64 	{%temp, %r28}, %fd78;
	}
	{
	.reg .b32 %temp; 
	mov.b64 	{%r29, %temp}, %fd78;
	}
	shl.b32 	%r30, %r28, 1;
	setp.gt.u32 	%p3, %r30, -33554433;
	and.b32  	%r31, %r28, -15728641;
	selp.b32 	%r32, %r31, %r28, %p3;
	mov.b64 	%fd79, {%r29, %r32};
	mul.rn.f64 	%fd80, %fd75, %fd79;
	neg.f64 	%fd81, %fd80;
	fma.rn.f64 	%fd82, %fd75, %fd79, %fd81;
	fma.rn.f64 	%fd83, %fd77, %fd79, %fd82;
	add.f64 	%fd4, %fd80, %fd83;
	sub.f64 	%fd84, %fd80, %fd4;
	add.f64 	%fd5, %fd83, %fd84;
	fma.rn.f64 	%fd85, %fd4, 0d3FF71547652B82FE, 0d4338000000000000;
	{
	.reg .b32 %temp; 
	mov.b64 	{%r13, %temp}, %fd85;
	}
	mov.f64 	%fd86, 0dC338000000000000;
	add.rn.f64 	%fd87, %fd85, %fd86;
	fma.rn.f64 	%fd88, %fd87, 0dBFE62E42FEFA39EF, %fd4;
	fma.rn.f64 	%fd89, %fd87, 0dBC7ABC9E3B39803F, %fd88;
	fma.rn.f64 	%fd90, %fd89, 0d3E5ADE1569CE2BDF, 0d3E928AF3FCA213EA;
	fma.rn.f64 	%fd91, %fd90, %fd89, 0d3EC71DEE62401315;
	fma.rn.f64 	%fd92, %fd91, %fd89, 0d3EFA01997C89EB71;
	fma.rn.f64 	%fd93, %fd92, %fd89, 0d3F2A01A014761F65;
	fma.rn.f64 	%fd94, %fd93, %fd89, 0d3F56C16C1852B7AF;
	fma.rn.f64 	%fd95, %fd94, %fd89, 0d3F81111111122322;
	fma.rn.f64 	%fd96, %fd95, %fd89, 0d3FA55555555502A1;
	fma.rn.f64 	%fd97, %fd96, %fd89, 0d3FC5555555555511;
	fma.rn.f64 	%fd98, %fd97, %fd89, 0d3FE000000000000B;
	fma.rn.f64 	%fd99, %fd98, %fd89, 0d3FF0000000000000;
	fma.rn.f64 	%fd100, %fd99, %fd89, 0d3FF0000000000000;
	{
	.reg .b32 %temp; 
	mov.b64 	{%r14, %temp}, %fd100;
	}
	{
	.reg .b32 %temp; 
	mov.b64 	{%temp, %r15}, %fd100;
	}
	shl.b32 	%r33, %r13, 20;
	add.s32 	%r34, %r33, %r15;
	mov.b64 	%fd108, {%r14, %r34};
	{
	.reg .b32 %temp; 
	mov.b64 	{%temp, %r35}, %fd4;
	}
	mov.b32 	%f2, %r35;
	abs.f32 	%f1, %f2;
	setp.lt.f32 	%p4, %f1, 0f4086232B;
	@%p4 bra 	$L__BB1_7;
	setp.lt.f64 	%p5, %fd4, 0d0000000000000000;
	add.f64 	%fd101, %fd4, 0d7FF0000000000000;
	selp.f64 	%fd108, 0d0000000000000000, %fd101, %p5;
	setp.geu.f32 	%p6, %f1, 0f40874800;
	@%p6 bra 	$L__BB1_7;
	shr.u32 	%r36, %r13, 31;
	add.s32 	%r37, %r13, %r36;
	shr.s32 	%r38, %r37, 1;
	shl.b32 	%r39, %r38, 20;
	add.s32 	%r40, %r15, %r39;
	mov.b64 	%fd102, {%r14, %r40};
	sub.s32 	%r41, %r13, %r38;
	shl.b32 	%r42, %r41, 20;
	add.s32 	%r43, %r42, 1072693248;
	mov.b32 	%r44, 0;
	mov.b64 	%fd103, {%r44, %r43};
	mul.f64 	%fd108, %fd103, %fd102;
$L__BB1_7:
	abs.f64 	%fd104, %fd108;
	setp.eq.f64 	%p7, %fd104, 0d7FF0000000000000;
	fma.rn.f64 	%fd105, %fd108, %fd5, %fd108;
	selp.f64 	%fd106, %fd108, %fd105, %p7;
	st.param.f64 	[func_retval0], %fd106;
	ret;

}


// ===== COMPILED SASS (sm_100) =====

	.target	sm_100

	.elftype	@"ET_EXEC"


//--------------------- .note.nv.tkinfo           --------------------------
	.section	.note.nv.tkinfo,"",@"SHT_NOTE"
	.sectionflags	@"SHF_NOTE_NV_TKINFO"
	.tkinfo
        /*0018*/ 	.word	0x00000002
        /*0030*/ 	.string	""
        /*0030*/ 	.string	"ptxas"
        /*0030*/ 	.string	"Cuda compilation tools, release 13.0, V13.0.88"
        /*0030*/ 	.string	"Build cuda_13.0.r13.0/compiler.36424714_0"
        /*0030*/ 	.string	"-arch sm_100 -m 64 "



//--------------------- .note.nv.cuinfo           --------------------------
	.section	.note.nv.cuinfo,"",@"SHT_NOTE"
	.sectionflags	@"SHF_NOTE_NV_CUINFO"
        /*0018*/ 	.short	0x0002
        /*001a*/ 	.short	0x0064
        /*001c*/ 	.short	0x0082
	.zero		2


//--------------------- .nv.info                  --------------------------
	.section	.nv.info,"",@"SHT_CUDA_INFO"
	.align	4


	//----- nvinfo : EIATTR_REGCOUNT
	.align		4
        /*0000*/ 	.byte	0x04, 0x2f
        /*0002*/ 	.short	(.L_2 - .L_1)
	.align		4
.L_1:
        /*0004*/ 	.word	index@(_Z14JuliaSetKernelP6uchar3iii)
        /*0008*/ 	.word	0x0000001e


	//----- nvinfo : EIATTR_FRAME_SIZE
	.align		4
.L_2:
        /*000c*/ 	.byte	0x04, 0x11
        /*000e*/ 	.short	(.L_4 - .L_3)
	.align		4
.L_3:
        /*0010*/ 	.word	index@($_Z14JuliaSetKernelP6uchar3iii$__internal_accurate_pow)
        /*0014*/ 	.word	0x00000020


	//----- nvinfo : EIATTR_FRAME_SIZE
	.align		4
.L_4:
        /*0018*/ 	.byte	0x04, 0x11
        /*001a*/ 	.short	(.L_6 - .L_5)
	.align		4
.L_5:
        /*001c*/ 	.word	index@($__internal_1_$__cuda_sm3x_div_rn_noftz_f32_slowpath)
        /*0020*/ 	.word	0x00000020


	//----- nvinfo : EIATTR_FRAME_SIZE
	.align		4
.L_6:
        /*0024*/ 	.byte	0x04, 0x11
        /*0026*/ 	.short	(.L_8 - .L_7)
	.align		4
.L_7:
        /*0028*/ 	.word	index@($__internal_0_$__cuda_sm20_div_rn_f64_full)
        /*002c*/ 	.word	0x00000020


	//----- nvinfo : EIATTR_FRAME_SIZE
	.align		4
.L_8:
        /*0030*/ 	.byte	0x04, 0x11
        /*0032*/ 	.short	(.L_10 - .L_9)
	.align		4
.L_9:
        /*0034*/ 	.word	index@(_Z14JuliaSetKernelP6uchar3iii)
        /*0038*/ 	.word	0x00000020


	//----- nvinfo : EIATTR_MIN_STACK_SIZE
	.align		4
.L_10:
        /*003c*/ 	.byte	0x04, 0x12
        /*003e*/ 	.short	(.L_12 - .L_11)
	.align		4
.L_11:
        /*0040*/ 	.word	index@(_Z14JuliaSetKernelP6uchar3iii)
        /*0044*/ 	.word	0x00000020
.L_12:


//--------------------- .nv.compat                --------------------------
	.section	.nv.compat,"",@"SHT_CUDA_COMPAT_INFO"
	.align	4
        /*0000*/ 	.byte	0x02, 0x09, 0x00, 0x00, 0x02, 0x02, 0x01, 0x00, 0x02, 0x05, 0x05, 0x00, 0x03, 0x07, 0x01, 0x01
        /*0010*/ 	.byte	0x02, 0x03, 0x00, 0x00, 0x02, 0x06, 0x01, 0x00, 0x04, 0x0b, 0x08, 0x00, 0x01, 0x00, 0x00, 0x00
        /*0020*/ 	.byte	0x00, 0x00, 0x00, 0x00


//--------------------- .nv.info._Z14JuliaSetKernelP6uchar3iii --------------------------
	.section	.nv.info._Z14JuliaSetKernelP6uchar3iii,"",@"SHT_CUDA_INFO"
	.sectionflags	@""
	.align	4


	//----- nvinfo : EIATTR_CUDA_API_VERSION
	.align		4
        /*0000*/ 	.byte	0x04, 0x37
        /*0002*/ 	.short	(.L_14 - .L_13)
.L_13:
        /*0004*/ 	.word	0x00000082


	//----- nvinfo : EIATTR_KPARAM_INFO
	.align		4
.L_14:
        /*0008*/ 	.byte	0x04, 0x17
        /*000a*/ 	.short	(.L_16 - .L_15)
.L_15:
        /*000c*/ 	.word	0x00000000
        /*0010*/ 	.short	0x0003
        /*0012*/ 	.short	0x0010
        /*0014*/ 	.byte	0x00, 0xf0, 0x11, 0x00


	//----- nvinfo : EIATTR_KPARAM_INFO
	.align		4
.L_16:
        /*0018*/ 	.byte	0x04, 0x17
        /*001a*/ 	.short	(.L_18 - .L_17)
.L_17:
        /*001c*/ 	.word	0x00000000
        /*0020*/ 	.short	0x0002
        /*0022*/ 	.short	0x000c
        /*0024*/ 	.byte	0x00, 0xf0, 0x11, 0x00


	//----- nvinfo : EIATTR_KPARAM_INFO
	.align		4
.L_18:
        /*0028*/ 	.byte	0x04, 0x17
        /*002a*/ 	.short	(.L_20 - .L_19)
.L_19:
        /*002c*/ 	.word	0x00000000
        /*0030*/ 	.short	0x0001
        /*0032*/ 	.short	0x0008
        /*0034*/ 	.byte	0x00, 0xf0, 0x11, 0x00


	//----- nvinfo : EIATTR_KPARAM_INFO
	.align		4
.L_20:
        /*0038*/ 	.byte	0x04, 0x17
        /*003a*/ 	.short	(.L_22 - .L_21)
.L_21:
        /*003c*/ 	.word	0x00000000
        /*0040*/ 	.short	0x0000
        /*0042*/ 	.short	0x0000
        /*0044*/ 	.byte	0x00, 0xf5, 0x21, 0x00


	//----- nvinfo : EIATTR_SPARSE_MMA_MASK
	.align		4
.L_22:
        /*0048*/ 	.byte	0x03, 0x50
        /*004a*/ 	.short	0x0000


	//----- nvinfo : EIATTR_MAXREG_COUNT
	.align		4
        /*004c*/ 	.byte	0x03, 0x1b
        /*004e*/ 	.short	0x00ff


	//----- nvinfo : EIATTR_MERCURY_ISA_VERSION
	.align		4
        /*0050*/ 	.byte	0x03, 0x5f
        /*0052*/ 	.short	0x0101


	//----- nvinfo : EIATTR_VRC_CTA_INIT_COUNT
	.align		4
        /*0054*/ 	.byte	0x02, 0x4a
	.zero		1
	.zero		1


	//----- nvinfo : EIATTR_EXIT_INSTR_OFFSETS
	.align		4
        /*0058*/ 	.byte	0x04, 0x1c
        /*005a*/ 	.short	(.L_24 - .L_23)


	//   ....[0]....
.L_23:
        /*005c*/ 	.word	0x00002530


	//----- nvinfo : EIATTR_CRS_STACK_SIZE
	.align		4
.L_24:
        /*0060*/ 	.byte	0x04, 0x1e
        /*0062*/ 	.short	(.L_26 - .L_25)
.L_25:
        /*0064*/ 	.word	0x00000000


	//----- nvinfo : EIATTR_CBANK_PARAM_SIZE
	.align		4
.L_26:
        /*0068*/ 	.byte	0x03, 0x19
        /*006a*/ 	.short	0x0014


	//----- nvinfo : EIATTR_PARAM_CBANK
	.align		4
        /*006c*/ 	.byte	0x04, 0x0a
        /*006e*/ 	.short	(.L_28 - .L_27)
	.align		4
.L_27:
        /*0070*/ 	.word	index@(.nv.constant0._Z14JuliaSetKernelP6uchar3iii)
        /*0074*/ 	.short	0x0380
        /*0076*/ 	.short	0x0014


	//----- nvinfo : EIATTR_SW_WAR
	.align		4
.L_28:
        /*0078*/ 	.byte	0x04, 0x36
        /*007a*/ 	.short	(.L_30 - .L_29)
.L_29:
        /*007c*/ 	.word	0x00000008
.L_30:


//--------------------- .nv.callgraph             --------------------------
	.section	.nv.callgraph,"",@"SHT_CUDA_CALLGRAPH"
	.align	4
	.sectionentsize	8
	.align		4
        /*0000*/ 	.word	0x00000000
	.align		4
        /*0004*/ 	.word	0xffffffff
	.align		4
        /*0008*/ 	.word	0x00000000
	.align		4
        /*000c*/ 	.word	0xfffffffe
	.align		4
        /*0010*/ 	.word	0x00000000
	.align		4
        /*0014*/ 	.word	0xfffffffd
	.align		4
        /*0018*/ 	.word	0x00000000
	.align		4
        /*001c*/ 	.word	0xfffffffc


//--------------------- .nv.constant4             --------------------------
	.section	.nv.constant4,"a",@progbits
	.align	8
	.align		8
.nv.constant4:
        /*0000*/ 	.dword	__cudart_i2opi_f


//--------------------- .text._Z14JuliaSetKernelP6uchar3iii --------------------------
	.section	.text._Z14JuliaSetKernelP6uchar3iii,"ax",@progbits
	.align	128
        .global         _Z14JuliaSetKernelP6uchar3iii
        .type           _Z14JuliaSetKernelP6uchar3iii,@function
        .size           _Z14JuliaSetKernelP6uchar3iii,(.L_x_33 - _Z14JuliaSetKernelP6uchar3iii)
        .other          _Z14JuliaSetKernelP6uchar3iii,@"STO_CUDA_ENTRY STV_DEFAULT"
_Z14JuliaSetKernelP6uchar3iii:
.text._Z14JuliaSetKernelP6uchar3iii:
[----:B------:R-:W0:Y:S08]  /*0000*/  LDC R1, c[0x0][0x37c] ;  /* 0x0000df00ff017b82 */ /* 0x000e300000000800 */
[----:B------:R-:W1:Y:S01]  /*0010*/  LDC R7, c[0x0][0x360] ;  /* 0x0000d800ff077b82 */ /* 0x000e620000000800 */
[----:B------:R-:W2:Y:S01]  /*0020*/  S2R R8, SR_TID.X ;  /* 0x0000000000087919 */ /* 0x000ea20000002100 */
[----:B------:R-:W-:Y:S01]  /*0030*/  BSSY.RECONVERGENT B0, `(.L_x_0) ;  /* 0x0000011000007945 */ /* 0x000fe20003800200 */
[----:B0-----:R-:W-:-:S05]  /*0040*/  IADD3 R1, PT, PT, R1, -0x20, RZ ;  /* 0xffffffe001017810 */ /* 0x001fca0007ffe0ff */
[----:B------:R-:W0:Y:S01]  /*0050*/  S2UR UR4, SR_CTAID.X ;  /* 0x00000000000479c3 */ /* 0x000e220000002500 */
[----:B-1----:R-:W-:-:S04]  /*0060*/  I2FP.F32.U32 R3, R7 ;  /* 0x0000000700037245 */ /* 0x002fc80000201000 */
[----:B------:R-:W1:Y:S01]  /*0070*/  MUFU.RCP R2, R3 ;  /* 0x0000000300027308 */ /* 0x000e620000001000 */
[----:B--2---:R-:W-:-:S07]  /*0080*/  I2FP.F32.U32 R0, R8 ;  /* 0x0000000800007245 */ /* 0x004fce0000201000 */
[----:B------:R-:W2:Y:S01]  /*0090*/  FCHK P0, R0, R3 ;  /* 0x0000000300007302 */ /* 0x000ea20000000000 */
[----:B-1----:R-:W-:-:S04]  /*00a0*/  FFMA R5, -R3, R2, 1 ;  /* 0x3f80000003057423 */ /* 0x002fc80000000102 */
[----:B------:R-:W-:Y:S01]  /*00b0*/  FFMA R5, R2, R5, R2 ;  /* 0x0000000502057223 */ /* 0x000fe20000000002 */
[----:B0-----:R-:W-:-:S03]  /*00c0*/  IMAD R2, R7, UR4, R8 ;  /* 0x0000000407027c24 */ /* 0x001fc6000f8e0208 */
[----:B------:R-:W-:-:S04]  /*00d0*/  FFMA R4, R0, R5, RZ ;  /* 0x0000000500047223 */ /* 0x000fc800000000ff */
[----:B------:R-:W-:-:S04]  /*00e0*/  FFMA R6, -R3, R4, R0 ;  /* 0x0000000403067223 */ /* 0x000fc80000000100 */
[----:B------:R-:W-:Y:S01]  /*00f0*/  FFMA R8, R5, R6, R4 ;  /* 0x0000000605087223 */ /* 0x000fe20000000004 */
[----:B--2---:R-:W-:Y:S06]  /*0100*/  @!P0 BRA `(.L_x_1) ;  /* 0x00000000000c8947 */ /* 0x004fec0003800000 */
[----:B------:R-:W-:-:S07]  /*0110*/  MOV R4, 0x130 ;  /* 0x0000013000047802 */ /* 0x000fce0000000f00 */
[----:B------:R-:W-:Y:S05]  /*0120*/  CALL.REL.NOINC `($__internal_1_$__cuda_sm3x_div_rn_noftz_f32_slowpath) ;  /* 0x0000002800387944 */ /* 0x000fea0003c00000 */
[----:B------:R-:W-:-:S07]  /*0130*/  MOV R8, R0 ;  /* 0x0000000000087202 */ /* 0x000fce0000000f00 */
.L_x_1:
[----:B------:R-:W-:Y:S05]  /*0140*/  BSYNC.RECONVERGENT B0 ;  /* 0x0000000000007941 */ /* 0x000fea0003800200 */
.L_x_0:
[----:B------:R-:W0:Y:S01]  /*0150*/  LDCU UR5, c[0x0][0x370] ;  /* 0x00006e00ff0577ac */ /* 0x000e220008000800 */
[----:B------:R-:W1:Y:S01]  /*0160*/  F2F.F64.F32 R4, R8 ;  /* 0x0000000800047310 */ /* 0x000e620000201800 */
[----:B------:R-:W-:Y:S01]  /*0170*/  HFMA2 R6, -RZ, RZ, 0, 0 ;  /* 0x00000000ff067431 */ /* 0x000fe200000001ff */
[----:B------:R-:W-:Y:S02]  /*0180*/  MOV R7, 0x40000000 ;  /* 0x4000000000077802 */ /* 0x000fe40000000f00 */
[----:B------:R-:W-:-:S04]  /*0190*/  I2FP.F32.U32 R0, UR4 ;  /* 0x0000000400007c45 */ /* 0x000fc80008201000 */
[----:B-1----:R-:W-:Y:S01]  /*01a0*/  DFMA R4, R4, R6, -1 ;  /* 0xbff000000404742b */ /* 0x002fe20000000006 */
[----:B0-----:R-:W-:-:S04]  /*01b0*/  I2FP.F32.U32 R3, UR5 ;  /* 0x0000000500037c45 */ /* 0x001fc80008201000 */
[----:B------:R-:W0:Y:S08]  /*01c0*/  MUFU.RCP R10, R3 ;  /* 0x00000003000a7308 */ /* 0x000e300000001000 */
[----:B------:R-:W1:Y:S08]  /*01d0*/  FCHK P0, R0, R3 ;  /* 0x0000000300007302 */ /* 0x000e700000000000 */
[----:B------:R2:W3:Y:S01]  /*01e0*/  F2F.F32.F64 R7, R4 ;  /* 0x0000000400077310 */ /* 0x0004e20000301000 */
[----:B0-----:R-:W-:-:S04]  /*01f0*/  FFMA R9, -R3, R10, 1 ;  /* 0x3f80000003097423 */ /* 0x001fc8000000010a */
[----:B------:R-:W-:-:S04]  /*0200*/  FFMA R9, R10, R9, R10 ;  /* 0x000000090a097223 */ /* 0x000fc8000000000a */
[----:B------:R-:W-:-:S04]  /*0210*/  FFMA R6, R0, R9, RZ ;  /* 0x0000000900067223 */ /* 0x000fc800000000ff */
[----:B------:R-:W-:-:S04]  /*0220*/  FFMA R8, -R3, R6, R0 ;  /* 0x0000000603087223 */ /* 0x000fc80000000100 */
[----:B------:R-:W-:Y:S01]  /*0230*/  FFMA R6, R9, R8, R6 ;  /* 0x0000000809067223 */ /* 0x000fe20000000006 */
[----:B-123--:R-:W-:Y:S06]  /*0240*/  @!P0 BRA `(.L_x_2) ;  /* 0x00000000000c8947 */ /* 0x00efec0003800000 */
[----:B------:R-:W-:-:S07]  /*0250*/  MOV R4, 0x270 ;  /* 0x0000027000047802 */ /* 0x000fce0000000f00 */
[----:B------:R-:W-:Y:S05]  /*0260*/  CALL.REL.NOINC `($__internal_1_$__cuda_sm3x_div_rn_noftz_f32_slowpath) ;  /* 0x0000002400e87944 */ /* 0x000fea0003c00000 */
[----:B------:R-:W-:-:S07]  /*0270*/  MOV R6, R0 ;  /* 0x0000000000067202 */ /* 0x000fce0000000f00 */
.L_x_2:
[----:B------:R-:W0:Y:S01]  /*0280*/  MUFU.RCP64H R5, 1220 ;  /* 0x4093100000057908 */ /* 0x000e220000001800 */
[----:B------:R-:W1:Y:S01]  /*0290*/  LDCU UR6, c[0x0][0x388] ;  /* 0x00007100ff0677ac */ /* 0x000e620008000800 */
[----:B------:R-:W-:Y:S02]  /*02a0*/  MOV R10, 0x0 ;  /* 0x00000000000a7802 */ /* 0x000fe40000000f00 */
[----:B------:R-:W-:Y:S02]  /*02b0*/  MOV R11, 0x40931000 ;  /* 0x40931000000b7802 */ /* 0x000fe40000000f00 */
[----:B------:R-:W-:-:S06]  /*02c0*/  MOV R4, 0x1 ;  /* 0x0000000100047802 */ /* 0x000fcc0000000f00 */
[----:B0-----:R-:W-:Y:S01]  /*02d0*/  DFMA R8, R4, -R10, 1 ;  /* 0x3ff000000408742b */ /* 0x001fe2000000080a */
[----:B-1----:R-:W-:-:S04]  /*02e0*/  UIMAD.WIDE UR4, UR6, 0x51eb851f, URZ ;  /* 0x51eb851f060478a5 */ /* 0x002fc8000f8e02ff */
[----:B------:R-:W-:-:S03]  /*02f0*/  USHF.R.U32.HI UR4, URZ, 0x1f, UR5 ;  /* 0x0000001fff047899 */ /* 0x000fc60008011605 */
[----:B------:R-:W-:Y:S01]  /*0300*/  DFMA R8, R8, R8, R8 ;  /* 0x000000080808722b */ /* 0x000fe20000000008 */
[----:B------:R-:W-:-:S04]  /*0310*/  ULEA.HI.SX32 UR4, UR5, UR4, 0x1b ;  /* 0x0000000405047291 */ /* 0x000fc8000f8fdaff */
[----:B------:R-:W-:-:S03]  /*0320*/  UIMAD UR4, UR4, -0x64, UR6 ;  /* 0xffffff9c040478a4 */ /* 0x000fc6000f8e0206 */
[----:B------:R-:W-:-:S06]  /*0330*/  DFMA R4, R4, R8, R4 ;  /* 0x000000080404722b */ /* 0x000fcc0000000004 */
[----:B------:R-:W0:Y:S02]  /*0340*/  I2F.F64 R8, UR4 ;  /* 0x0000000400087d12 */ /* 0x000e240008201c00 */
[----:B------:R-:W-:-:S08]  /*0350*/  DFMA R10, R4, -R10, 1 ;  /* 0x3ff00000040a742b */ /* 0x000fd0000000080a */
[----:B------:R-:W-:Y:S02]  /*0360*/  DFMA R4, R4, R10, R4 ;  /* 0x0000000a0404722b */ /* 0x000fe40000000004 */
[----:B------:R-:W1:Y:S01]  /*0370*/  F2F.F64.F32 R10, R6 ;  /* 0x00000006000a7310 */ /* 0x000e620000201800 */
[----:B0-----:R-:W-:-:S05]  /*0380*/  FSETP.GEU.AND P1, PT, |R9|, 6.5827683646048100446e-37, PT ;  /* 0x036000000900780b */ /* 0x001fca0003f2e200 */
[----:B------:R-:W-:-:S08]  /*0390*/  DMUL R12, R8, R4 ;  /* 0x00000004080c7228 */ /* 0x000fd00000000000 */
[----:B------:R-:W-:-:S08]  /*03a0*/  DFMA R14, R12, -1220, R8 ;  /* 0xc09310000c0e782b */ /* 0x000fd00000000008 */
[----:B------:R-:W-:Y:S01]  /*03b0*/  DFMA R4, R4, R14, R12 ;  /* 0x0000000e0404722b */ /* 0x000fe2000000000c */
[----:B------:R-:W-:Y:S02]  /*03c0*/  MOV R12, 0x0 ;  /* 0x00000000000c7802 */ /* 0x000fe40000000f00 */
[----:B------:R-:W-:-:S06]  /*03d0*/  MOV R13, 0x40000000 ;  /* 0x40000000000d7802 */ /* 0x000fcc0000000f00 */
[----:B-1----:R-:W-:Y:S01]  /*03e0*/  DFMA R10, R10, R12, -1 ;  /* 0xbff000000a0a742b */ /* 0x002fe2000000000c */
[----:B------:R-:W-:-:S05]  /*03f0*/  FFMA R0, RZ, 4.595703125, R5 ;  /* 0x40931000ff007823 */ /* 0x000fca0000000005 */
[----:B------:R-:W-:-:S04]  /*0400*/  FSETP.GT.AND P0, PT, |R0|, 1.469367938527859385e-39, PT ;  /* 0x001000000000780b */ /* 0x000fc80003f04200 */
[----:B------:R0:W1:Y:S09]  /*0410*/  F2F.F32.F64 R10, R10 ;  /* 0x0000000a000a7310 */ /* 0x0000720000301000 */
[----:B------:R-:W-:Y:S05]  /*0420*/  @P0 BRA P1, `(.L_x_3) ;  /* 0x0000000000100947 */ /* 0x000fea0000800000 */
[----:B------:R-:W-:-:S07]  /*0430*/  MOV R0, 0x450 ;  /* 0x0000045000007802 */ /* 0x000fce0000000f00 */
[----:B01----:R-:W-:Y:S05]  /*0440*/  CALL.REL.NOINC `($__internal_0_$__cuda_sm20_div_rn_f64_full) ;  /* 0x00000020003c7944 */ /* 0x003fea0003c00000 */
[----:B------:R-:W-:Y:S02]  /*0450*/  MOV R4, R16 ;  /* 0x0000001000047202 */ /* 0x000fe40000000f00 */
[----:B------:R-:W-:-:S07]  /*0460*/  MOV R5, R17 ;  /* 0x0000001100057202 */ /* 0x000fce0000000f00 */
.L_x_3:
[----:B------:R-:W-:Y:S01]  /*0470*/  UMOV UR4, 0x47ae147b ;  /* 0x47ae147b00047882 */ /* 0x000fe20000000000 */
[----:B------:R-:W-:Y:S01]  /*0480*/  UMOV UR5, 0x3fb47ae1 ;  /* 0x3fb47ae100057882 */ /* 0x000fe20000000000 */
[----:B------:R-:W2:Y:S01]  /*0490*/  LDCU.64 UR6, c[0x0][0x358] ;  /* 0x00006b00ff0677ac */ /* 0x000ea20008000a00 */
[----:B------:R-:W-:-:S06]  /*04a0*/  DADD R4, R4, UR4 ;  /* 0x0000000404047e29 */ /* 0x000fcc0008000000 */
[----:B0-----:R-:W0:Y:S02]  /*04b0*/  F2F.F32.F64 R11, R4 ;  /* 0x00000004000b7310 */ /* 0x001e240000301000 */
[C---:B0-----:R-:W-:Y:S01]  /*04c0*/  FMUL R0, R11.reuse, 0.63661974668502807617 ;  /* 0x3f22f9830b007820 */ /* 0x041fe20000400000 */
[----:B------:R-:W-:-:S05]  /*04d0*/  FSETP.GE.AND P0, PT, |R11|, 105615, PT ;  /* 0x47ce47800b00780b */ /* 0x000fca0003f06200 */
[----:B------:R-:W0:Y:S02]  /*04e0*/  F2I.NTZ R0, R0 ;  /* 0x0000000000007305 */ /* 0x000e240000203100 */
[-C--:B0-----:R-:W-:Y:S02]  /*04f0*/  I2FP.F32.S32 R6, R0.reuse ;  /* 0x0000000000067245 */ /* 0x081fe40000201400 */
[----:B------:R-:W-:-:S03]  /*0500*/  MOV R14, R0 ;  /* 0x00000000000e7202 */ /* 0x000fc60000000f00 */
[----:B------:R-:W-:-:S04]  /*0510*/  FFMA R3, R6, -1.5707962512969970703, R11 ;  /* 0xbfc90fda06037823 */ /* 0x000fc8000000000b */
[----:B------:R-:W-:-:S04]  /*0520*/  FFMA R3, R6, -7.5497894158615963534e-08, R3 ;  /* 0xb3a2216806037823 */ /* 0x000fc80000000003 */
[----:B------:R-:W-:-:S05]  /*0530*/  FFMA R13, R6, -5.3903029534742383927e-15, R3 ;  /* 0xa7c234c5060d7823 */ /* 0x000fca0000000003 */
[----:B------:R-:W-:Y:S01]  /*0540*/  MOV R3, R13 ;  /* 0x0000000d00037202 */ /* 0x000fe20000000f00 */
[----:B--2---:R-:W-:Y:S06]  /*0550*/  @!P0 BRA `(.L_x_4) ;  /* 0x0000000000dc8947 */ /* 0x004fec0003800000 */
[----:B------:R-:W-:-:S13]  /*0560*/  FSETP.NEU.AND P0, PT, |R11|, +INF , PT ;  /* 0x7f8000000b00780b */ /* 0x000fda0003f0d200 */
[----:B------:R-:W-:Y:S01]  /*0570*/  @!P0 FMUL R3, RZ, R11 ;  /* 0x0000000bff038220 */ /* 0x000fe20000400000 */
[----:B------:R-:W-:Y:S01]  /*0580*/  @!P0 MOV R0, RZ ;  /* 0x000000ff00008202 */ /* 0x000fe20000000f00 */
[----:B------:R-:W-:Y:S06]  /*0590*/  @!P0 BRA `(.L_x_4) ;  /* 0x0000000000cc8947 */ /* 0x000fec0003800000 */
[----:B------:R-:W-:Y:S01]  /*05a0*/  SHF.L.U32 R3, R11, 0x8, RZ ;  /* 0x000000080b037819 */ /* 0x000fe200000006ff */
[----:B------:R-:W-:Y:S01]  /*05b0*/  HFMA2 R15, -RZ, RZ, 0, 0 ;  /* 0x00000000ff0f7431 */ /* 0x000fe200000001ff */
[----:B------:R-:W-:Y:S01]  /*05c0*/  MOV R6, RZ ;  /* 0x000000ff00067202 */ /* 0x000fe20000000f00 */
[----:B------:R-:W0:Y:S01]  /*05d0*/  LDCU.64 UR8, c[0x4][URZ] ;  /* 0x01000000ff0877ac */ /* 0x000e220008000a00 */
[----:B------:R-:W-:Y:S02]  /*05e0*/  MOV R0, R1 ;  /* 0x0000000100007202 */ /* 0x000fe40000000f00 */
[----:B------:R-:W-:Y:S01]  /*05f0*/  LOP3.LUT R17, R3, 0x80000000, RZ, 0xfc, !PT ;  /* 0x8000000003117812 */ /* 0x000fe200078efcff */
[----:B------:R-:W-:-:S06]  /*0600*/  UMOV UR4, URZ ;  /* 0x000000ff00047c82 */ /* 0x000fcc0008000000 */
.L_x_5:
[----:B0-----:R-:W-:Y:S02]  /*0610*/  MOV R8, UR8 ;  /* 0x0000000800087c02 */ /* 0x001fe40008000f00 */
[----:B------:R-:W-:-:S05]  /*0620*/  MOV R9, UR9 ;  /* 0x0000000900097c02 */ /* 0x000fca0008000f00 */
[----:B------:R-:W2:Y:S01]  /*0630*/  LDG.E.CONSTANT R4, desc[UR6][R8.64] ;  /* 0x0000000608047981 */ /* 0x000ea2000c1e9900 */
[----:B------:R-:W-:Y:S02]  /*0640*/  UIADD3 UR8, UP0, UPT, UR8, 0x4, URZ ;  /* 0x0000000408087890 */ /* 0x000fe4000ff1e0ff */
[----:B------:R-:W-:Y:S02]  /*0650*/  UIADD3 UR4, UPT, UPT, UR4, 0x1, URZ ;  /* 0x0000000104047890 */ /* 0x000fe4000fffe0ff */
[----:B------:R-:W-:Y:S02]  /*0660*/  UIADD3.X UR9, UPT, UPT, URZ, UR9, URZ, UP0, !UPT ;  /* 0x00000009ff097290 */ /* 0x000fe400087fe4ff */
[----:B------:R-:W-:Y:S01]  /*0670*/  UISETP.NE.AND UP0, UPT, UR4, 0x6, UPT ;  /* 0x000000060400788c */ /* 0x000fe2000bf05270 */
[----:B--2---:R-:W-:-:S03]  /*0680*/  IMAD.WIDE.U32 R4, R4, R17, RZ ;  /* 0x0000001104047225 */ /* 0x004fc600078e00ff */
[----:B------:R-:W-:-:S04]  /*0690*/  IADD3 R3, P0, PT, R4, R6, RZ ;  /* 0x0000000604037210 */ /* 0x000fc80007f1e0ff */
[----:B------:R-:W-:Y:S01]  /*06a0*/  IADD3.X R6, PT, PT, R5, R15, RZ, P0, !PT ;  /* 0x0000000f05067210 */ /* 0x000fe200007fe4ff */
[----:B------:R0:W-:Y:S02]  /*06b0*/  STL [R0], R3 ;  /* 0x0000000300007387 */ /* 0x0001e40000100800 */
[----:B0-----:R-:W-:Y:S01]  /*06c0*/  IADD3 R0, PT, PT, R0, 0x4, RZ ;  /* 0x0000000400007810 */ /* 0x001fe20007ffe0ff */
[----:B------:R-:W-:Y:S06]  /*06d0*/  BRA.U UP0, `(.L_x_5) ;  /* 0xfffffffd00cc7547 */ /* 0x000fec000b83ffff */
[----:B------:R-:W-:Y:S01]  /*06e0*/  SHF.R.U32.HI R5, RZ, 0x17, R11 ;  /* 0x00000017ff057819 */ /* 0x000fe2000001160b */
[----:B------:R0:W-:Y:S03]  /*06f0*/  STL [R1+0x18], R6 ;  /* 0x0000180601007387 */ /* 0x0001e60000100800 */
[C---:B------:R-:W-:Y:S02]  /*0700*/  LOP3.LUT R0, R5.reuse, 0xe0, RZ, 0xc0, !PT ;  /* 0x000000e005007812 */ /* 0x040fe400078ec0ff */
[----:B------:R-:W-:Y:S02]  /*0710*/  LOP3.LUT P0, RZ, R5, 0x1f, RZ, 0xc0, !PT ;  /* 0x0000001f05ff7812 */ /* 0x000fe4000780c0ff */
[----:B------:R-:W-:-:S04]  /*0720*/  IADD3 R0, PT, PT, R0, -0x80, RZ ;  /* 0xffffff8000007810 */ /* 0x000fc80007ffe0ff */
[----:B------:R-:W-:-:S05]  /*0730*/  SHF.R.U32.HI R0, RZ, 0x5, R0 ;  /* 0x00000005ff007819 */ /* 0x000fca0000011600 */
[----:B------:R-:W-:-:S05]  /*0740*/  IMAD R12, R0, -0x4, R1 ;  /* 0xfffffffc000c7824 */ /* 0x000fca00078e0201 */
[----:B------:R-:W2:Y:S04]  /*0750*/  LDL R0, [R12+0x18] ;  /* 0x000018000c007983 */ /* 0x000ea80000100800 */
[----:B------:R-:W2:Y:S04]  /*0760*/  LDL R3, [R12+0x14] ;  /* 0x000014000c037983 */ /* 0x000ea80000100800 */
[----:B------:R-:W3:Y:S01]  /*0770*/  @P0 LDL R4, [R12+0x10] ;  /* 0x000010000c040983 */ /* 0x000ee20000100800 */
[----:B------:R-:W-:Y:S01]  /*0780*/  LOP3.LUT R5, R5, 0x1f, RZ, 0xc0, !PT ;  /* 0x0000001f05057812 */ /* 0x000fe200078ec0ff */
[----:B------:R-:W-:Y:S01]  /*0790*/  UMOV UR4, 0x54442d19 ;  /* 0x54442d1900047882 */ /* 0x000fe20000000000 */
[----:B------:R-:W-:-:S02]  /*07a0*/  UMOV UR5, 0x3bf921fb ;  /* 0x3bf921fb00057882 */ /* 0x000fc40000000000 */
[-C--:B--2---:R-:W-:Y:S02]  /*07b0*/  @P0 SHF.L.W.U32.HI R0, R3, R5.reuse, R0 ;  /* 0x0000000503000219 */ /* 0x084fe40000010e00 */
[----:B---3--:R-:W-:Y:S02]  /*07c0*/  @P0 SHF.L.W.U32.HI R3, R4, R5, R3 ;  /* 0x0000000504030219 */ /* 0x008fe40000010e03 */
[----:B------:R-:W-:Y:S02]  /*07d0*/  ISETP.GE.AND P0, PT, R11, RZ, PT ;  /* 0x000000ff0b00720c */ /* 0x000fe40003f06270 */
[C---:B------:R-:W-:Y:S02]  /*07e0*/  SHF.L.W.U32.HI R4, R3.reuse, 0x2, R0 ;  /* 0x0000000203047819 */ /* 0x040fe40000010e00 */
[----:B------:R-:W-:Y:S02]  /*07f0*/  SHF.L.U32 R3, R3, 0x2, RZ ;  /* 0x0000000203037819 */ /* 0x000fe400000006ff */
[----:B------:R-:W-:-:S04]  /*0800*/  SHF.R.S32.HI R5, RZ, 0x1f, R4 ;  /* 0x0000001fff057819 */ /* 0x000fc80000011404 */
[C---:B------:R-:W-:Y:S02]  /*0810*/  LOP3.LUT R8, R5.reuse, R3, RZ, 0x3c, !PT ;  /* 0x0000000305087212 */ /* 0x040fe400078e3cff */
[----:B------:R-:W-:Y:S02]  /*0820*/  LOP3.LUT R9, R5, R4, RZ, 0x3c, !PT ;  /* 0x0000000405097212 */ /* 0x000fe400078e3cff */
[----:B------:R-:W-:Y:S02]  /*0830*/  SHF.R.U32.HI R3, RZ, 0x1e, R0 ;  /* 0x0000001eff037819 */ /* 0x000fe40000011600 */
[C---:B------:R-:W-:Y:S02]  /*0840*/  LOP3.LUT R5, R4.reuse, R11, RZ, 0x3c, !PT ;  /* 0x0000000b04057212 */ /* 0x040fe400078e3cff */
[----:B------:R-:W2:Y:S01]  /*0850*/  I2F.F64.S64 R8, R8 ;  /* 0x0000000800087312 */ /* 0x000ea20000301c00 */
[----:B------:R-:W-:Y:S02]  /*0860*/  LEA.HI R0, R4, R3, RZ, 0x1 ;  /* 0x0000000304007211 */ /* 0x000fe400078f08ff */
[----:B------:R-:W-:-:S02]  /*0870*/  ISETP.GE.AND P1, PT, R5, RZ, PT ;  /* 0x000000ff0500720c */ /* 0x000fc40003f26270 */
[----:B------:R-:W-:-:S04]  /*0880*/  IADD3 R3, PT, PT, -R0, RZ, RZ ;  /* 0x000000ff00037210 */ /* 0x000fc80007ffe1ff */
[----:B------:R-:W-:Y:S01]  /*0890*/  @!P0 MOV R0, R3 ;  /* 0x0000000300008202 */ /* 0x000fe20000000f00 */
[----:B--2---:R-:W-:-:S10]  /*08a0*/  DMUL R16, R8, UR4 ;  /* 0x0000000408107c28 */ /* 0x004fd40008000000 */
[----:B------:R-:W2:Y:S02]  /*08b0*/  F2F.F32.F64 R16, R16 ;  /* 0x0000001000107310 */ /* 0x000ea40000301000 */
[----:B0-2---:R-:W-:-:S07]  /*08c0*/  FSEL R3, -R16, R16, !P1 ;  /* 0x0000001010037208 */ /* 0x005fce0004800100 */
.L_x_4:
[----:B------:R-:W-:Y:S01]  /*08d0*/  MOV R15, 0x37cbac00 ;  /* 0x37cbac00000f7802 */ /* 0x000fe20000000f00 */
[----:B------:R-:W-:Y:S01]  /*08e0*/  FMUL R4, R3, R3 ;  /* 0x0000000303047220 */ /* 0x000fe20000400000 */
[----:B------:R-:W-:Y:S02]  /*08f0*/  LOP3.LUT R6, R0, 0x1, RZ, 0xc0, !PT ;  /* 0x0000000100067812 */ /* 0x000fe400078ec0ff */
[----:B------:R-:W-:Y:S01]  /*0900*/  MOV R9, 0x3c0885e4 ;  /* 0x3c0885e400097802 */ /* 0x000fe20000000f00 */
[----:B------:R-:W-:Y:S01]  /*0910*/  FFMA R5, R4, R15, -0.0013887860113754868507 ;  /* 0xbab607ed04057423 */ /* 0x000fe2000000000f */
[----:B------:R-:W-:Y:S02]  /*0920*/  ISETP.NE.U32.AND P0, PT, R6, 0x1, PT ;  /* 0x000000010600780c */ /* 0x000fe40003f05070 */
[----:B------:R-:W-:Y:S02]  /*0930*/  IADD3 R0, PT, PT, R0, 0x1, RZ ;  /* 0x0000000100007810 */ /* 0x000fe40007ffe0ff */
[----:B------:R-:W-:-:S02]  /*0940*/  MOV R6, 0x3e2aaaa8 ;  /* 0x3e2aaaa800067802 */ /* 0x000fc40000000f00 */
[----:B------:R-:W-:Y:S02]  /*0950*/  FSEL R5, R5, -0.00019574658654164522886, P0 ;  /* 0xb94d415305057808 */ /* 0x000fe40000000000 */
[----:B------:R-:W-:Y:S02]  /*0960*/  FSEL R9, R9, 0.041666727513074874878, !P0 ;  /* 0x3d2aaabb09097808 */ /* 0x000fe40004000000 */
[----:B------:R-:W-:Y:S02]  /*0970*/  LOP3.LUT P1, RZ, R0, 0x2, RZ, 0xc0, !PT ;  /* 0x0000000200ff7812 */ /* 0x000fe4000782c0ff */
[----:B------:R-:W-:Y:S01]  /*0980*/  FSEL R0, R3, 1, !P0 ;  /* 0x3f80000003007808 */ /* 0x000fe20004000000 */
[----:B------:R-:W-:Y:S01]  /*0990*/  FFMA R5, R4, R5, R9 ;  /* 0x0000000504057223 */ /* 0x000fe20000000009 */
[----:B------:R-:W-:Y:S02]  /*09a0*/  FSEL R6, -R6, -0.4999999701976776123, !P0 ;  /* 0xbeffffff06067808 */ /* 0x000fe40004000100 */
[----:B------:R-:W-:Y:S01]  /*09b0*/  FSETP.GE.AND P0, PT, |R11|, 105615, PT ;  /* 0x47ce47800b00780b */ /* 0x000fe20003f06200 */
[----:B------:R-:W-:-:S02]  /*09c0*/  FFMA R3, R4, R0, RZ ;  /* 0x0000000004037223 */ /* 0x000fc400000000ff */
[----:B------:R-:W-:-:S04]  /*09d0*/  FFMA R5, R4, R5, R6 ;  /* 0x0000000504057223 */ /* 0x000fc80000000006 */
[----:B------:R-:W-:-:S04]  /*09e0*/  FFMA R12, R3, R5, R0 ;  /* 0x00000005030c7223 */ /* 0x000fc80000000000 */
[----:B------:R-:W-:Y:S02]  /*09f0*/  @P1 FADD R12, RZ, -R12 ;  /* 0x8000000cff0c1221 */ /* 0x000fe40000000000 */
[----:B------:R-:W-:Y:S05]  /*0a00*/  @!P0 BRA `(.L_x_6) ;  /* 0x0000000000dc8947 */ /* 0x000fea0003800000 */
        /* <DEDUP_REMOVED lines=11> */
.L_x_7:
        /* <DEDUP_REMOVED lines=25> */
[----:B------:R-:W-:Y:S01]  /*0c50*/  UMOV UR5, 0x3bf921fb ;  /* 0x3bf921fb00057882 */ /* 0x000fe20000000000 */
[----:B------:R-:W-:-:S02]  /*0c60*/  ISETP.GE.AND P1, PT, R11, RZ, PT ;  /* 0x000000ff0b00720c */ /* 0x000fc40003f26270 */
[-C--:B--2---:R-:W-:Y:S02]  /*0c70*/  @P0 SHF.L.W.U32.HI R0, R3, R5.reuse, R0 ;  /* 0x0000000503000219 */ /* 0x084fe40000010e00 */
[----:B---3--:R-:W-:-:S04]  /*0c80*/  @P0 SHF.L.W.U32.HI R3, R4, R5, R3 ;  /* 0x0000000504030219 */ /* 0x008fc80000010e03 */
[C---:B------:R-:W-:Y:S02]  /*0c90*/  SHF.L.W.U32.HI R4, R3.reuse, 0x2, R0 ;  /* 0x0000000203047819 */ /* 0x040fe40000010e00 */
[----:B------:R-:W-:Y:S02]  /*0ca0*/  SHF.L.U32 R3, R3, 0x2, RZ ;  /* 0x0000000203037819 */ /* 0x000fe400000006ff */
[----:B------:R-:W-:Y:S02]  /*0cb0*/  SHF.R.S32.HI R5, RZ, 0x1f, R4 ;  /* 0x0000001fff057819 */ /* 0x000fe40000011404 */
[----:B------:R-:W-:Y:S02]  /*0cc0*/  LOP3.LUT R11, R4, R11, RZ, 0x3c, !PT ;  /* 0x0000000b040b7212 */ /* 0x000fe400078e3cff */
[C---:B------:R-:W-:Y:S02]  /*0cd0*/  LOP3.LUT R8, R5.reuse, R3, RZ, 0x3c, !PT ;  /* 0x0000000305087212 */ /* 0x040fe400078e3cff */
[----:B------:R-:W-:-:S02]  /*0ce0*/  LOP3.LUT R9, R5, R4, RZ, 0x3c, !PT ;  /* 0x0000000405097212 */ /* 0x000fc400078e3cff */
[----:B------:R-:W-:Y:S02]  /*0cf0*/  SHF.R.U32.HI R3, RZ, 0x1e, R0 ;  /* 0x0000001eff037819 */ /* 0x000fe40000011600 */
[----:B------:R-:W-:Y:S02]  /*0d00*/  ISETP.GE.AND P0, PT, R11, RZ, PT ;  /* 0x000000ff0b00720c */ /* 0x000fe40003f06270 */
[----:B------:R-:W2:Y:S01]  /*0d10*/  I2F.F64.S64 R8, R8 ;  /* 0x0000000800087312 */ /* 0x000ea20000301c00 */
[----:B------:R-:W-:-:S04]  /*0d20*/  LEA.HI R14, R4, R3, RZ, 0x1 ;  /* 0x00000003040e7211 */ /* 0x000fc800078f08ff */
[----:B------:R-:W-:-:S04]  /*0d30*/  IADD3 R0, PT, PT, -R14, RZ, RZ ;  /* 0x000000ff0e007210 */ /* 0x000fc80007ffe1ff */
[----:B------:R-:W-:Y:S01]  /*0d40*/  @!P1 MOV R14, R0 ;  /* 0x00000000000e9202 */ /* 0x000fe20000000f00 */
[----:B--2---:R-:W-:-:S10]  /*0d50*/  DMUL R16, R8, UR4 ;  /* 0x0000000408107c28 */ /* 0x004fd40008000000 */
[----:B------:R-:W2:Y:S02]  /*0d60*/  F2F.F32.F64 R16, R16 ;  /* 0x0000001000107310 */ /* 0x000ea40000301000 */
[----:B0-2---:R-:W-:-:S07]  /*0d70*/  FSEL R13, -R16, R16, !P0 ;  /* 0x00000010100d7208 */ /* 0x005fce0004000100 */
.L_x_6:
[----:B------:R-:W-:Y:S01]  /*0d80*/  FMUL R3, R13, R13 ;  /* 0x0000000d0d037220 */ /* 0x000fe20000400000 */
[----:B------:R-:W-:Y:S01]  /*0d90*/  LOP3.LUT R0, R14, 0x1, RZ, 0xc0, !PT ;  /* 0x000000010e007812 */ /* 0x000fe200078ec0ff */
[----:B------:R-:W-:Y:S01]  /*0da0*/  UMOV UR4, 0x5a1cac08 ;  /* 0x5a1cac0800047882 */ /* 0x000fe20000000000 */
[----:B------:R-:W-:Y:S01]  /*0db0*/  MOV R6, 0x3d2aaabb ;  /* 0x3d2aaabb00067802 */ /* 0x000fe20000000f00 */
[----:B------:R-:W-:Y:S01]  /*0dc0*/  FFMA R15, R3, R15, -0.0013887860113754868507 ;  /* 0xbab607ed030f7423 */ /* 0x000fe2000000000f */
[----:B------:R-:W-:Y:S01]  /*0dd0*/  ISETP.NE.U32.AND P0, PT, R0, 0x1, PT ;  /* 0x000000010000780c */ /* 0x000fe20003f05070 */
[----:B------:R-:W-:Y:S01]  /*0de0*/  UMOV UR5, 0x3fe93b64 ;  /* 0x3fe93b6400057882 */ /* 0x000fe20000000000 */
[----:B------:R-:W-:Y:S02]  /*0df0*/  MOV R9, 0x3effffff ;  /* 0x3effffff00097802 */ /* 0x000fe40000000f00 */
[----:B------:R-:W-:Y:S02]  /*0e00*/  FSEL R4, R15, -0.00019574658654164522886, !P0 ;  /* 0xb94d41530f047808 */ /* 0x000fe40004000000 */
[----:B------:R-:W-:-:S02]  /*0e10*/  FSEL R6, R6, 0.0083327032625675201416, !P0 ;  /* 0x3c0885e406067808 */ /* 0x000fc40004000000 */
[----:B------:R-:W-:Y:S01]  /*0e20*/  LOP3.LUT P1, RZ, R14, 0x2, RZ, 0xc0, !PT ;  /* 0x000000020eff7812 */ /* 0x000fe2000782c0ff */
[----:B-1----:R-:W-:Y:S01]  /*0e30*/  FMUL R14, R7, R10 ;  /* 0x0000000a070e7220 */ /* 0x002fe20000400000 */
[----:B------:R-:W-:Y:S01]  /*0e40*/  FSEL R0, R13, 1, P0 ;  /* 0x3f8000000d007808 */ /* 0x000fe20000000000 */
[----:B------:R-:W-:Y:S01]  /*0e50*/  FFMA R4, R3, R4, R6 ;  /* 0x0000000403047223 */ /* 0x000fe20000000006 */
[----:B------:R-:W-:Y:S01]  /*0e60*/  FSEL R9, -R9, -0.16666662693023681641, !P0 ;  /* 0xbe2aaaa809097808 */ /* 0x000fe20004000100 */
[----:B------:R-:W-:Y:S01]  /*0e70*/  F2F.F64.F32 R12, R12 ;  /* 0x0000000c000c7310 */ /* 0x000fe20000201800 */
[----:B------:R-:W-:Y:S01]  /*0e80*/  FMUL R6, R10, R10 ;  /* 0x0000000a0a067220 */ /* 0x000fe20000400000 */
[----:B------:R-:W-:Y:S01]  /*0e90*/  FFMA R5, R3, R0, RZ ;  /* 0x0000000003057223 */ /* 0x000fe200000000ff */
[----:B------:R-:W-:Y:S01]  /*0ea0*/  FFMA R11, R7, R10, R14 ;  /* 0x0000000a070b7223 */ /* 0x000fe2000000000e */
[----:B------:R-:W-:Y:S01]  /*0eb0*/  FFMA R4, R3, R4, R9 ;  /* 0x0000000403047223 */ /* 0x000fe20000000009 */
[----:B------:R-:W-:-:S03]  /*0ec0*/  FFMA R7, R7, R7, -R6 ;  /* 0x0000000707077223 */ /* 0x000fc60000000806 */
[----:B------:R-:W-:-:S04]  /*0ed0*/  FFMA R3, R5, R4, R0 ;  /* 0x0000000405037223 */ /* 0x000fc80000000000 */
[----:B------:R-:W-:-:S04]  /*0ee0*/  @P1 FADD R3, RZ, -R3 ;  /* 0x80000003ff031221 */ /* 0x000fc80000000000 */
[----:B------:R-:W0:Y:S02]  /*0ef0*/  F2F.F64.F32 R4, R3 ;  /* 0x0000000300047310 */ /* 0x000e240000201800 */
[----:B0-----:R-:W-:Y:S02]  /*0f00*/  DMUL R8, R4, UR4 ;  /* 0x0000000404087c28 */ /* 0x001fe40008000000 */
[----:B------:R-:W-:Y:S01]  /*0f10*/  DMUL R4, R12, -UR4 ;  /* 0x800000040c047c28 */ /* 0x000fe20008000000 */
[----:B------:R-:W-:-:S03]  /*0f20*/  UMOV UR4, 0xc ;  /* 0x0000000c00047882 */ /* 0x000fc60000000000 */
[----:B------:R-:W0:Y:S08]  /*0f30*/  F2F.F32.F64 R0, R8 ;  /* 0x0000000800007310 */ /* 0x000e300000301000 */
[----:B------:R-:W1:Y:S01]  /*0f40*/  F2F.F32.F64 R4, R4 ;  /* 0x0000000400047310 */ /* 0x000e620000301000 */
[----:B0-----:R-:W-:-:S04]  /*0f50*/  FADD R6, R0, R11 ;  /* 0x0000000b00067221 */ /* 0x001fc80000000000 */
[----:B------:R-:W-:Y:S01]  /*0f60*/  FMUL R10, R6, R6 ;  /* 0x00000006060a7220 */ /* 0x000fe20000400000 */
[----:B-1----:R-:W-:-:S04]  /*0f70*/  FADD R7, R4, R7 ;  /* 0x0000000704077221 */ /* 0x002fc80000000000 */
[C---:B------:R-:W-:Y:S01]  /*0f80*/  FMUL R11, R7.reuse, R6 ;  /* 0x00000006070b7220 */ /* 0x040fe20000400000 */
[----:B------:R-:W-:-:S03]  /*0f90*/  FFMA R3, R7, R7, -R10 ;  /* 0x0000000707037223 */ /* 0x000fc6000000080a */
[----:B------:R-:W-:Y:S01]  /*0fa0*/  FFMA R11, R7, R6, R11 ;  /* 0x00000006070b7223 */ /* 0x000fe2000000000b */
[----:B------:R-:W-:-:S03]  /*0fb0*/  FADD R3, R4, R3 ;  /* 0x0000000304037221 */ /* 0x000fc60000000000 */
[----:B------:R-:W-:-:S04]  /*0fc0*/  FADD R6, R0, R11 ;  /* 0x0000000b00067221 */ /* 0x000fc80000000000 */
[-C--:B------:R-:W-:Y:S01]  /*0fd0*/  FMUL R10, R3, R6.reuse ;  /* 0x00000006030a7220 */ /* 0x080fe20000400000 */
[----:B------:R-:W-:-:S03]  /*0fe0*/  FMUL R8, R6, R6 ;  /* 0x0000000606087220 */ /* 0x000fc60000400000 */
[C---:B------:R-:W-:Y:S01]  /*0ff0*/  FFMA R5, R3.reuse, R6, R10 ;  /* 0x0000000603057223 */ /* 0x040fe2000000000a */
[----:B------:R-:W-:-:S03]  /*1000*/  FFMA R3, R3, R3, -R8 ;  /* 0x0000000303037223 */ /* 0x000fc60000000808 */
[----:B------:R-:W-:Y:S01]  /*1010*/  FADD R6, R0, R5 ;  /* 0x0000000500067221 */ /* 0x000fe20000000000 */
[----:B------:R-:W-:-:S03]  /*1020*/  FADD R3, R4, R3 ;  /* 0x0000000304037221 */ /* 0x000fc60000000000 */
[-C--:B------:R-:W-:Y:S01]  /*1030*/  FMUL R8, R6, R6.reuse ;  /* 0x0000000606087220 */ /* 0x080fe20000400000 */
[----:B------:R-:W-:-:S03]  /*1040*/  FMUL R7, R3, R6 ;  /* 0x0000000603077220 */ /* 0x000fc60000400000 */
[C---:B------:R-:W-:Y:S01]  /*1050*/  FFMA R5, R3.reuse, R3, -R8 ;  /* 0x0000000303057223 */ /* 0x040fe20000000808 */
[----:B------:R-:W-:-:S03]  /*1060*/  FFMA R7, R3, R6, R7 ;  /* 0x0000000603077223 */ /* 0x000fc60000000007 */
[----:B------:R-:W-:Y:S01]  /*1070*/  FADD R5, R4, R5 ;  /* 0x0000000504057221 */ /* 0x000fe20000000000 */
        /* <DEDUP_REMOVED lines=48> */
[----:B------:R-:W-:-:S07]  /*1380*/  FADD R3, R0, R3 ;  /* 0x0000000300037221 */ /* 0x000fce0000000000 */
.L_x_8:
[CC--:B------:R-:W-:Y:S01]  /*1390*/  FMUL R6, R3.reuse, R26.reuse ;  /* 0x0000001a03067220 */ /* 0x0c0fe20000400000 */
[C---:B------:R-:W-:Y:S01]  /*13a0*/  FMUL R5, R3.reuse, R3 ;  /* 0x0000000303057220 */ /* 0x040fe20000400000 */
[----:B------:R-:W-:Y:S02]  /*13b0*/  UIADD3 UR4, UPT, UPT, UR4, 0x24, URZ ;  /* 0x0000002404047890 */ /* 0x000fe4000fffe0ff */
[-C--:B------:R-:W-:Y:S01]  /*13c0*/  FFMA R3, R3, R26.reuse, R6 ;  /* 0x0000001a03037223 */ /* 0x080fe20000000006 */
[----:B------:R-:W-:Y:S01]  /*13d0*/  FFMA R5, R26, R26, -R5 ;  /* 0x0000001a1a057223 */ /* 0x000fe20000000805 */
[----:B------:R-:W-:Y:S02]  /*13e0*/  UISETP.NE.AND UP0, UPT, UR4, 0x12c, UPT ;  /* 0x0000012c0400788c */ /* 0x000fe4000bf05270 */
        /* <DEDUP_REMOVED lines=211> */
[----:B------:R-:W-:Y:S01]  /*2120*/  FADD R3, R0, R7 ;  /* 0x0000000700037221 */ /* 0x000fe20000000000 */
[----:B------:R-:W-:Y:S06]  /*2130*/  BRA.U UP0, `(.L_x_8) ;  /* 0xfffffff100947547 */ /* 0x000fec000b83ffff */
[----:B------:R-:W0:Y:S01]  /*2140*/  F2F.F64.F32 R24, R26 ;  /* 0x0000001a00187310 */ /* 0x000e220000201800 */
[----:B------:R-:W-:Y:S01]  /*2150*/  BSSY.RECONVERGENT B0, `(.L_x_9) ;  /* 0x0000006000007945 */ /* 0x000fe20003800200 */
[----:B------:R-:W-:Y:S01]  /*2160*/  MOV R0, 0x21b0 ;  /* 0x000021b000007802 */ /* 0x000fe20000000f00 */
[----:B0-----:R-:W-:-:S10]  /*2170*/  DADD R4, -RZ, |R24| ;  /* 0x00000000ff047229 */ /* 0x001fd40000000518 */
[----:B------:R-:W-:Y:S02]  /*2180*/  MOV R10, R4 ;  /* 0x00000004000a7202 */ /* 0x000fe40000000f00 */
[----:B------:R-:W-:-:S07]  /*2190*/  MOV R27, R5 ;  /* 0x00000005001b7202 */ /* 0x000fce0000000f00 */
[----:B------:R-:W-:Y:S05]  /*21a0*/  CALL.REL.NOINC `($_Z14JuliaSetKernelP6uchar3iii$__internal_accurate_pow) ;  /* 0x0000000c00b07944 */ /* 0x000fea0003c00000 */
[----:B------:R-:W-:Y:S05]  /*21b0*/  BSYNC.RECONVERGENT B0 ;  /* 0x0000000000007941 */ /* 0x000fea0003800200 */
.L_x_9:
[----:B------:R-:W-:Y:S01]  /*21c0*/  DADD R6, R24, 2 ;  /* 0x4000000018067429 */ /* 0x000fe20000000000 */
[----:B------:R-:W0:Y:S01]  /*21d0*/  F2F.F64.F32 R4, R3 ;  /* 0x0000000300047310 */ /* 0x000e220000201800 */
[C---:B------:R-:W-:Y:S01]  /*21e0*/  FSETP.NEU.AND P1, PT, R26.reuse, RZ, PT ;  /* 0x000000ff1a00720b */ /* 0x040fe20003f2d000 */
[----:B------:R-:W-:Y:S01]  /*21f0*/  BSSY.RECONVERGENT B0, `(.L_x_10) ;  /* 0x0000011000007945 */ /* 0x000fe20003800200 */
[----:B------:R-:W-:-:S06]  /*2200*/  FSETP.NEU.AND P0, PT, R26, 1, PT ;  /* 0x3f8000001a00780b */ /* 0x000fcc0003f0d000 */
[----:B------:R-:W-:Y:S02]  /*2210*/  LOP3.LUT R6, R7, 0x7ff00000, RZ, 0xc0, !PT ;  /* 0x7ff0000007067812 */ /* 0x000fe400078ec0ff */
[----:B------:R-:W-:Y:S02]  /*2220*/  MOV R7, R13 ;  /* 0x0000000d00077202 */ /* 0x000fe40000000f00 */
[----:B------:R-:W-:Y:S01]  /*2230*/  ISETP.NE.AND P2, PT, R6, 0x7ff00000, PT ;  /* 0x7ff000000600780c */ /* 0x000fe20003f45270 */
[----:B0-----:R-:W-:Y:S01]  /*2240*/  DADD R8, -RZ, |R4| ;  /* 0x00000000ff087229 */ /* 0x001fe20000000504 */
[----:B------:R-:W-:Y:S02]  /*2250*/  MOV R6, R12 ;  /* 0x0000000c00067202 */ /* 0x000fe40000000f00 */
[----:B------:R-:W-:-:S07]  /*2260*/  @!P1 CS2R R6, SRZ ;  /* 0x0000000000069805 */ /* 0x000fce000001ff00 */
[----:B------:R-:W-:Y:S02]  /*2270*/  MOV R10, R8 ;  /* 0x00000008000a7202 */ /* 0x000fe40000000f00 */
[----:B------:R-:W-:Y:S01]  /*2280*/  MOV R27, R9 ;  /* 0x00000009001b7202 */ /* 0x000fe20000000f00 */
[----:B------:R-:W-:Y:S06]  /*2290*/  @P2 BRA `(.L_x_11) ;  /* 0x0000000000182947 */ /* 0x000fec0003800000 */
[----:B------:R-:W-:-:S13]  /*22a0*/  FSETP.NAN.AND P1, PT, R26, R26, PT ;  /* 0x0000001a1a00720b */ /* 0x000fda0003f28000 */
[----:B------:R-:W-:Y:S01]  /*22b0*/  @P1 DADD R6, R24, 2 ;  /* 0x4000000018061429 */ /* 0x000fe20000000000 */
[----:B------:R-:W-:Y:S10]  /*22c0*/  @P1 BRA `(.L_x_11) ;  /* 0x00000000000c1947 */ /* 0x000ff40003800000 */
[----:B------:R-:W-:-:S14]  /*22d0*/  DSETP.NEU.AND P1, PT, |R24|, +INF , PT ;  /* 0x7ff000001800742a */ /* 0x000fdc0003f2d200 */
[----:B------:R-:W-:Y:S02]  /*22e0*/  @!P1 MOV R6, 0x0 ;  /* 0x0000000000069802 */ /* 0x000fe40000000f00 */
[----:B------:R-:W-:-:S07]  /*22f0*/  @!P1 MOV R7, 0x7ff00000 ;  /* 0x7ff0000000079802 */ /* 0x000fce0000000f00 */
.L_x_11:
[----:B------:R-:W-:Y:S05]  /*2300*/  BSYNC.RECONVERGENT B0 ;  /* 0x0000000000007941 */ /* 0x000fea0003800200 */
.L_x_10:
[----:B------:R-:W-:Y:S01]  /*2310*/  BSSY.RECONVERGENT B0, `(.L_x_12) ;  /* 0x0000005000007945 */ /* 0x000fe20003800200 */
[----:B------:R-:W-:Y:S02]  /*2320*/  FSEL R24, R6, RZ, P0 ;  /* 0x000000ff06187208 */ /* 0x000fe40000000000 */
[----:B------:R-:W-:Y:S02]  /*2330*/  FSEL R25, R7, 1.875, P0 ;  /* 0x3ff0000007197808 */ /* 0x000fe40000000000 */
[----:B------:R-:W-:-:S07]  /*2340*/  MOV R0, 0x2360 ;  /* 0x0000236000007802 */ /* 0x000fce0000000f00 */
[----:B------:R-:W-:Y:S05]  /*2350*/  CALL.REL.NOINC `($_Z14JuliaSetKernelP6uchar3iii$__internal_accurate_pow) ;  /* 0x0000000c00447944 */ /* 0x000fea0003c00000 */
[----:B------:R-:W-:Y:S05]  /*2360*/  BSYNC.RECONVERGENT B0 ;  /* 0x0000000000007941 */ /* 0x000fea0003800200 */
.L_x_12:
[----:B------:R-:W-:Y:S01]  /*2370*/  DADD R6, R4, 2 ;  /* 0x4000000004067429 */ /* 0x000fe20000000000 */
[C---:B------:R-:W-:Y:S01]  /*2380*/  FSETP.NEU.AND P1, PT, R3.reuse, RZ, PT ;  /* 0x000000ff0300720b */ /* 0x040fe20003f2d000 */
[----:B------:R-:W-:Y:S01]  /*2390*/  BSSY.RECONVERGENT B0, `(.L_x_13) ;  /* 0x000000e000007945 */ /* 0x000fe20003800200 */
[----:B------:R-:W-:-:S07]  /*23a0*/  FSETP.NEU.AND P0, PT, R3, 1, PT ;  /* 0x3f8000000300780b */ /* 0x000fce0003f0d000 */
[----:B------:R-:W-:Y:S02]  /*23b0*/  LOP3.LUT R6, R7, 0x7ff00000, RZ, 0xc0, !PT ;  /* 0x7ff0000007067812 */ /* 0x000fe400078ec0ff */
[----:B------:R-:W-:Y:S02]  /*23c0*/  MOV R7, R13 ;  /* 0x0000000d00077202 */ /* 0x000fe40000000f00 */
[----:B------:R-:W-:Y:S02]  /*23d0*/  ISETP.NE.AND P2, PT, R6, 0x7ff00000, PT ;  /* 0x7ff000000600780c */ /* 0x000fe40003f45270 */
[----:B------:R-:W-:Y:S02]  /*23e0*/  MOV R6, R12 ;  /* 0x0000000c00067202 */ /* 0x000fe40000000f00 */
[----:B------:R-:W-:-:S09]  /*23f0*/  @!P1 CS2R R6, SRZ ;  /* 0x0000000000069805 */ /* 0x000fd2000001ff00 */
[----:B------:R-:W-:Y:S05]  /*2400*/  @P2 BRA `(.L_x_14) ;  /* 0x0000000000182947 */ /* 0x000fea0003800000 */
[----:B------:R-:W-:-:S13]  /*2410*/  FSETP.NAN.AND P1, PT, R3, R3, PT ;  /* 0x000000030300720b */ /* 0x000fda0003f28000 */
[----:B------:R-:W-:Y:S01]  /*2420*/  @P1 DADD R6, R4, 2 ;  /* 0x4000000004061429 */ /* 0x000fe20000000000 */
[----:B------:R-:W-:Y:S10]  /*2430*/  @P1 BRA `(.L_x_14) ;  /* 0x00000000000c1947 */ /* 0x000ff40003800000 */
[----:B------:R-:W-:-:S14]  /*2440*/  DSETP.NEU.AND P1, PT, |R4|, +INF , PT ;  /* 0x7ff000000400742a */ /* 0x000fdc0003f2d200 */
[----:B------:R-:W-:Y:S02]  /*2450*/  @!P1 MOV R6, 0x0 ;  /* 0x0000000000069802 */ /* 0x000fe40000000f00 */
[----:B------:R-:W-:-:S07]  /*2460*/  @!P1 MOV R7, 0x7ff00000 ;  /* 0x7ff0000000079802 */ /* 0x000fce0000000f00 */
.L_x_14:
[----:B------:R-:W-:Y:S05]  /*2470*/  BSYNC.RECONVERGENT B0 ;  /* 0x0000000000007941 */ /* 0x000fea0003800200 */
.L_x_13:
[----:B------:R-:W-:Y:S02]  /*2480*/  FSEL R4, R6, RZ, P0 ;  /* 0x000000ff06047208 */ /* 0x000fe40000000000 */
[----:B------:R-:W-:Y:S02]  /*2490*/  FSEL R5, R7, 1.875, P0 ;  /* 0x3ff0000007057808 */ /* 0x000fe40000000000 */
[----:B------:R-:W0:Y:S04]  /*24a0*/  LDC.64 R6, c[0x0][0x380] ;  /* 0x0000e000ff067b82 */ /* 0x000e280000000a00 */
[----:B------:R-:W-:-:S10]  /*24b0*/  DADD R24, R24, R4 ;  /* 0x0000000018187229 */ /* 0x000fd40000000004 */
[----:B------:R-:W1:Y:S01]  /*24c0*/  F2F.F32.F64 R24, R24 ;  /* 0x0000001800187310 */ /* 0x000e620000301000 */
[----:B0-----:R-:W-:Y:S01]  /*24d0*/  IMAD.WIDE R2, R2, 0x3, R6 ;  /* 0x0000000302027825 */ /* 0x001fe200078e0206 */
[----:B-1----:R-:W-:-:S04]  /*24e0*/  FSETP.GEU.AND P0, PT, R24, 2, PT ;  /* 0x400000001800780b */ /* 0x002fc80003f0e000 */
[----:B------:R-:W-:Y:S01]  /*24f0*/  STG.E.U8 desc[UR6][R2.64+0x1], RZ ;  /* 0x000001ff02007986 */ /* 0x000fe2000c101106 */
[----:B------:R-:W-:-:S03]  /*2500*/  SEL R5, RZ, 0xffffffff, P0 ;  /* 0xffffffffff057807 */ /* 0x000fc60000000000 */
[----:B------:R-:W-:Y:S04]  /*2510*/  STG.E.U8 desc[UR6][R2.64+0x2], RZ ;  /* 0x000002ff02007986 */ /* 0x000fe8000c101106 */
[----:B------:R-:W-:Y:S01]  /*2520*/  STG.E.U8 desc[UR6][R2.64], R5 ;  /* 0x0000000502007986 */ /* 0x000fe2000c101106 */
[----:B------:R-:W-:Y:S05]  /*2530*/  EXIT ;  /* 0x000000000000794d */ /* 0x000fea0003800000 */
        .weak           $__internal_0_$__cuda_sm20_div_rn_f64_full
        .type           $__internal_0_$__cuda_sm20_div_rn_f64_full,@function
        .size           $__internal_0_$__cuda_sm20_div_rn_f64_full,($__internal_1_$__cuda_sm3x_div_rn_noftz_f32_slowpath - $__internal_0_$__cuda_sm20_div_rn_f64_full)
$__internal_0_$__cuda_sm20_div_rn_f64_full:
[----:B------:R-:W-:Y:S01]  /*2540*/  HFMA2 R5, -RZ, RZ, 1.9873046875, 0.00048828125 ;  /* 0x3ff31000ff057431 */ /* 0x000fe200000001ff */
[----:B------:R-:W-:Y:S02]  /*2550*/  MOV R4, 0x0 ;  /* 0x0000000000047802 */ /* 0x000fe40000000f00 */
[----:B------:R-:W-:Y:S02]  /*2560*/  MOV R12, 0x1 ;  /* 0x00000001000c7802 */ /* 0x000fe40000000f00 */
[C---:B------:R-:W-:Y:S01]  /*2570*/  FSETP.GEU.AND P1, PT, |R9|.reuse, 1.469367938527859385e-39, PT ;  /* 0x001000000900780b */ /* 0x040fe20003f2e200 */
[----:B------:R-:W0:Y:S01]  /*2580*/  MUFU.RCP64H R13, R5 ;  /* 0x00000005000d7308 */ /* 0x000e220000001800 */
[----:B------:R-:W-:Y:S02]  /*2590*/  LOP3.LUT R3, R9, 0x7ff00000, RZ, 0xc0, !PT ;  /* 0x7ff0000009037812 */ /* 0x000fe400078ec0ff */
[----:B------:R-:W-:Y:S02]  /*25a0*/  MOV R11, 0x1ca00000 ;  /* 0x1ca00000000b7802 */ /* 0x000fe40000000f00 */
[----:B------:R-:W-:-:S02]  /*25b0*/  ISETP.GE.U32.AND P0, PT, R3, 0x40900000, PT ;  /* 0x409000000300780c */ /* 0x000fc40003f06070 */
[----:B------:R-:W-:Y:S02]  /*25c0*/  MOV R6, R3 ;  /* 0x0000000300067202 */ /* 0x000fe40000000f00 */
[----:B------:R-:W-:Y:S02]  /*25d0*/  SEL R11, R11, 0x63400000, !P0 ;  /* 0x634000000b0b7807 */ /* 0x000fe40004000000 */
[----:B------:R-:W-:-:S04]  /*25e0*/  MOV R21, 0x40900000 ;  /* 0x4090000000157802 */ /* 0x000fc80000000f00 */
[----:B------:R-:W-:Y:S01]  /*25f0*/  IADD3 R22, PT, PT, R21, -0x1, RZ ;  /* 0xffffffff15167810 */ /* 0x000fe20007ffe0ff */
[----:B0-----:R-:W-:-:S08]  /*2600*/  DFMA R14, R12, -R4, 1 ;  /* 0x3ff000000c0e742b */ /* 0x001fd00000000804 */
[----:B------:R-:W-:-:S08]  /*2610*/  DFMA R14, R14, R14, R14 ;  /* 0x0000000e0e0e722b */ /* 0x000fd0000000000e */
[----:B------:R-:W-:Y:S01]  /*2620*/  DFMA R16, R12, R14, R12 ;  /* 0x0000000e0c10722b */ /* 0x000fe2000000000c */
[C-C-:B------:R-:W-:Y:S02]  /*2630*/  @!P1 LOP3.LUT R14, R11.reuse, 0x80000000, R9.reuse, 0xf8, !PT ;  /* 0x800000000b0e9812 */ /* 0x140fe400078ef809 */
[----:B------:R-:W-:Y:S02]  /*2640*/  LOP3.LUT R13, R11, 0x800fffff, R9, 0xf8, !PT ;  /* 0x800fffff0b0d7812 */ /* 0x000fe400078ef809 */
[----:B------:R-:W-:Y:S02]  /*2650*/  @!P1 LOP3.LUT R15, R14, 0x100000, RZ, 0xfc, !PT ;  /* 0x001000000e0f9812 */ /* 0x000fe400078efcff */
[----:B------:R-:W-:Y:S01]  /*2660*/  MOV R12, R8 ;  /* 0x00000008000c7202 */ /* 0x000fe20000000f00 */
[----:B------:R-:W-:Y:S01]  /*2670*/  DFMA R18, R16, -R4, 1 ;  /* 0x3ff000001012742b */ /* 0x000fe20000000804 */
[----:B------:R-:W-:-:S06]  /*2680*/  @!P1 MOV R14, RZ ;  /* 0x000000ff000e9202 */ /* 0x000fcc0000000f00 */
[----:B------:R-:W-:Y:S02]  /*2690*/  @!P1 DFMA R12, R12, 2, -R14 ;  /* 0x400000000c0c982b */ /* 0x000fe4000000080e */
[----:B------:R-:W-:-:S08]  /*26a0*/  DFMA R14, R16, R18, R16 ;  /* 0x00000012100e722b */ /* 0x000fd00000000010 */
[----:B------:R-:W-:Y:S01]  /*26b0*/  @!P1 LOP3.LUT R6, R13, 0x7ff00000, RZ, 0xc0, !PT ;  /* 0x7ff000000d069812 */ /* 0x000fe200078ec0ff */
[----:B------:R-:W-:-:S03]  /*26c0*/  DMUL R16, R14, R12 ;  /* 0x0000000c0e107228 */ /* 0x000fc60000000000 */
[----:B------:R-:W-:-:S04]  /*26d0*/  IADD3 R20, PT, PT, R6, -0x1, RZ ;  /* 0xffffffff06147810 */ /* 0x000fc80007ffe0ff */
[----:B------:R-:W-:Y:S01]  /*26e0*/  ISETP.GT.U32.AND P0, PT, R20, 0x7feffffe, PT ;  /* 0x7feffffe1400780c */ /* 0x000fe20003f04070 */
[----:B------:R-:W-:-:S03]  /*26f0*/  DFMA R18, R16, -R4, R12 ;  /* 0x800000041012722b */ /* 0x000fc6000000000c */
[----:B------:R-:W-:-:S05]  /*2700*/  ISETP.GT.U32.OR P0, PT, R22, 0x7feffffe, P0 ;  /* 0x7feffffe1600780c */ /* 0x000fca0000704470 */
[----:B------:R-:W-:-:S08]  /*2710*/  DFMA R14, R14, R18, R16 ;  /* 0x000000120e0e722b */ /* 0x000fd00000000010 */
[----:B------:R-:W-:Y:S05]  /*2720*/  @P0 BRA `(.L_x_15) ;  /* 0x0000000000680947 */ /* 0x000fea0003800000 */
[----:B------:R-:W-:Y:S02]  /*2730*/  MOV R6, 0x40900000 ;  /* 0x4090000000067802 */ /* 0x000fe40000000f00 */
[----:B------:R-:W-:Y:S02]  /*2740*/  MOV R8, RZ ;  /* 0x000000ff00087202 */ /* 0x000fe40000000f00 */
[----:B------:R-:W-:-:S04]  /*2750*/  VIADDMNMX R3, R3, -R6, 0xb9600000, !PT ;  /* 0xb960000003037446 */ /* 0x000fc80007800906 */
[----:B------:R-:W-:-:S04]  /*2760*/  VIMNMX R6, PT, PT, R3, 0x46a00000, PT ;  /* 0x46a0000003067848 */ /* 0x000fc80003fe0100 */
[----:B------:R-:W-:-:S04]  /*2770*/  IADD3 R6, PT, PT, -R11, R6, RZ ;  /* 0x000000060b067210 */ /* 0x000fc80007ffe1ff */
[----:B------:R-:W-:-:S06]  /*2780*/  IADD3 R9, PT, PT, R6, 0x7fe00000, RZ ;  /* 0x7fe0000006097810 */ /* 0x000fcc0007ffe0ff */
[----:B------:R-:W-:-:S10]  /*2790*/  DMUL R16, R14, R8 ;  /* 0x000000080e107228 */ /* 0x000fd40000000000 */
[----:B------:R-:W-:-:S13]  /*27a0*/  FSETP.GTU.AND P0, PT, |R17|, 1.469367938527859385e-39, PT ;  /* 0x001000001100780b */ /* 0x000fda0003f0c200 */
[----:B------:R-:W-:Y:S05]  /*27b0*/  @P0 BRA `(.L_x_16) ;  /* 0x0000000000880947 */ /* 0x000fea0003800000 */
[----:B------:R-:W-:Y:S01]  /*27c0*/  DFMA R4, R14, -R4, R12 ;  /* 0x800000040e04722b */ /* 0x000fe2000000000c */
[----:B------:R-:W-:-:S09]  /*27d0*/  MOV R8, RZ ;  /* 0x000000ff00087202 */ /* 0x000fd20000000f00 */
[C---:B------:R-:W-:Y:S02]  /*27e0*/  FSETP.NEU.AND P0, PT, R5.reuse, RZ, PT ;  /* 0x000000ff0500720b */ /* 0x040fe40003f0d000 */
[----:B------:R-:W-:-:S04]  /*27f0*/  LOP3.LUT R3, R5, 0x40931000, RZ, 0x3c, !PT ;  /* 0x4093100005037812 */ /* 0x000fc800078e3cff */
[----:B------:R-:W-:-:S04]  /*2800*/  LOP3.LUT R3, R3, 0x80000000, RZ, 0xc0, !PT ;  /* 0x8000000003037812 */ /* 0x000fc800078ec0ff */
[----:B------:R-:W-:-:S03]  /*2810*/  LOP3.LUT R9, R3, R9, RZ, 0xfc, !PT ;  /* 0x0000000903097212 */ /* 0x000fc600078efcff */
[----:B------:R-:W-:Y:S05]  /*2820*/  @!P0 BRA `(.L_x_16) ;  /* 0x00000000006c8947 */ /* 0x000fea0003800000 */
[----:B------:R-:W-:Y:S01]  /*2830*/  IADD3 R5, PT, PT, -R6, RZ, RZ ;  /* 0x000000ff06057210 */ /* 0x000fe20007ffe1ff */
[----:B------:R-:W-:Y:S01]  /*2840*/  DMUL.RP R8, R14, R8 ;  /* 0x000000080e087228 */ /* 0x000fe20000008000 */
[----:B------:R-:W-:-:S06]  /*2850*/  MOV R4, RZ ;  /* 0x000000ff00047202 */ /* 0x000fcc0000000f00 */
[----:B------:R-:W-:-:S03]  /*2860*/  DFMA R4, R16, -R4, R14 ;  /* 0x800000041004722b */ /* 0x000fc6000000000e */
[----:B------:R-:W-:-:S03]  /*2870*/  LOP3.LUT R3, R9, R3, RZ, 0x3c, !PT ;  /* 0x0000000309037212 */ /* 0x000fc600078e3cff */
[----:B------:R-:W-:-:S04]  /*2880*/  IADD3 R4, PT, PT, -R6, -0x43300000, RZ ;  /* 0xbcd0000006047810 */ /* 0x000fc80007ffe1ff */
[----:B------:R-:W-:-:S04]  /*2890*/  FSETP.NEU.AND P0, PT, |R5|, R4, PT ;  /* 0x000000040500720b */ /* 0x000fc80003f0d200 */
[----:B------:R-:W-:Y:S02]  /*28a0*/  FSEL R16, R8, R16, !P0 ;  /* 0x0000001008107208 */ /* 0x000fe40004000000 */
[----:B------:R-:W-:Y:S01]  /*28b0*/  FSEL R17, R3, R17, !P0 ;  /* 0x0000001103117208 */ /* 0x000fe20004000000 */
[----:B------:R-:W-:Y:S06]  /*28c0*/  BRA `(.L_x_16) ;  /* 0x0000000000447947 */ /* 0x000fec0003800000 */
.L_x_15:
[----:B------:R-:W-:-:S14]  /*28d0*/  DSETP.NAN.AND P0, PT, R8, R8, PT ;  /* 0x000000080800722a */ /* 0x000fdc0003f08000 */
[----:B------:R-:W-:Y:S05]  /*28e0*/  @P0 BRA `(.L_x_17) ;  /* 0x0000000000340947 */ /* 0x000fea0003800000 */
[----:B------:R-:W-:Y:S02]  /*28f0*/  ISETP.NE.AND P0, PT, R6, R21, PT ;  /* 0x000000150600720c */ /* 0x000fe40003f05270 */
[----:B------:R-:W-:Y:S02]  /*2900*/  MOV R16, 0x0 ;  /* 0x0000000000107802 */ /* 0x000fe40000000f00 */
[----:B------:R-:W-:-:S09]  /*2910*/  MOV R17, 0xfff80000 ;  /* 0xfff8000000117802 */ /* 0x000fd20000000f00 */
[----:B------:R-:W-:Y:S05]  /*2920*/  @!P0 BRA `(.L_x_16) ;  /* 0x00000000002c8947 */ /* 0x000fea0003800000 */
[----:B------:R-:W-:Y:S02]  /*2930*/  ISETP.NE.AND P0, PT, R6, 0x7ff00000, PT ;  /* 0x7ff000000600780c */ /* 0x000fe40003f05270 */
[----:B------:R-:W-:Y:S02]  /*2940*/  LOP3.LUT R8, R9, 0x40931000, RZ, 0x3c, !PT ;  /* 0x4093100009087812 */ /* 0x000fe400078e3cff */
[----:B------:R-:W-:Y:S02]  /*2950*/  ISETP.EQ.OR P0, PT, R21, RZ, !P0 ;  /* 0x000000ff1500720c */ /* 0x000fe40004702670 */
[----:B------:R-:W-:-:S11]  /*2960*/  LOP3.LUT R17, R8, 0x80000000, RZ, 0xc0, !PT ;  /* 0x8000000008117812 */ /* 0x000fd600078ec0ff */
[----:B------:R-:W-:Y:S02]  /*2970*/  @P0 LOP3.LUT R3, R17, 0x7ff00000, RZ, 0xfc, !PT ;  /* 0x7ff0000011030812 */ /* 0x000fe400078efcff */
[----:B------:R-:W-:Y:S02]  /*2980*/  @!P0 MOV R16, RZ ;  /* 0x000000ff00108202 */ /* 0x000fe40000000f00 */
[----:B------:R-:W-:Y:S02]  /*2990*/  @P0 MOV R16, RZ ;  /* 0x000000ff00100202 */ /* 0x000fe40000000f00 */
[----:B------:R-:W-:Y:S01]  /*29a0*/  @P0 MOV R17, R3 ;  /* 0x0000000300110202 */ /* 0x000fe20000000f00 */
[----:B------:R-:W-:Y:S06]  /*29b0*/  BRA `(.L_x_16) ;  /* 0x0000000000087947 */ /* 0x000fec0003800000 */
.L_x_17:
[----:B------:R-:W-:Y:S02]  /*29c0*/  LOP3.LUT R17, R9, 0x80000, RZ, 0xfc, !PT ;  /* 0x0008000009117812 */ /* 0x000fe400078efcff */
[----:B------:R-:W-:-:S07]  /*29d0*/  MOV R16, R8 ;  /* 0x0000000800107202 */ /* 0x000fce0000000f00 */
.L_x_16:
[----:B------:R-:W-:Y:S02]  /*29e0*/  MOV R4, R0 ;  /* 0x0000000000047202 */ /* 0x000fe40000000f00 */
[----:B------:R-:W-:-:S04]  /*29f0*/  MOV R5, 0x0 ;  /* 0x0000000000057802 */ /* 0x000fc80000000f00 */
[----:B------:R-:W-:Y:S05]  /*2a00*/  RET.REL.NODEC R4 `(_Z14JuliaSetKernelP6uchar3iii) ;  /* 0xffffffd4047c7950 */ /* 0x000fea0003c3ffff */
        .weak           $__internal_1_$__cuda_sm3x_div_rn_noftz_f32_slowpath
        .type           $__internal_1_$__cuda_sm3x_div_rn_noftz_f32_slowpath,@function
        .size           $__internal_1_$__cuda_sm3x_div_rn_noftz_f32_slowpath,($_Z14JuliaSetKernelP6uchar3iii$__internal_accurate_pow - $__internal_1_$__cuda_sm3x_div_rn_noftz_f32_slowpath)
$__internal_1_$__cuda_sm3x_div_rn_noftz_f32_slowpath:
[----:B------:R-:W-:Y:S01]  /*2a10*/  SHF.R.U32.HI R6, RZ, 0x17, R3 ;  /* 0x00000017ff067819 */ /* 0x000fe20000011603 */
[----:B------:R-:W-:Y:S01]  /*2a20*/  BSSY.RECONVERGENT B1, `(.L_x_18) ;  /* 0x0000062000017945 */ /* 0x000fe20003800200 */
[----:B------:R-:W-:Y:S02]  /*2a30*/  SHF.R.U32.HI R5, RZ, 0x17, R0 ;  /* 0x00000017ff057819 */ /* 0x000fe40000011600 */
[----:B------:R-:W-:Y:S02]  /*2a40*/  LOP3.LUT R12, R6, 0xff, RZ, 0xc0, !PT ;  /* 0x000000ff060c7812 */ /* 0x000fe400078ec0ff */
[----:B------:R-:W-:Y:S02]  /*2a50*/  LOP3.LUT R10, R5, 0xff, RZ, 0xc0, !PT ;  /* 0x000000ff050a7812 */ /* 0x000fe400078ec0ff */
[----:B------:R-:W-:Y:S02]  /*2a60*/  IADD3 R8, PT, PT, R12, -0x1, RZ ;  /* 0xffffffff0c087810 */ /* 0x000fe40007ffe0ff */
[----:B------:R-:W-:-:S02]  /*2a70*/  IADD3 R6, PT, PT, R10, -0x1, RZ ;  /* 0xffffffff0a067810 */ /* 0x000fc40007ffe0ff */
[----:B------:R-:W-:-:S04]  /*2a80*/  ISETP.GT.U32.AND P0, PT, R8, 0xfd, PT ;  /* 0x000000fd0800780c */ /* 0x000fc80003f04070 */
[----:B------:R-:W-:-:S13]  /*2a90*/  ISETP.GT.U32.OR P0, PT, R6, 0xfd, P0 ;  /* 0x000000fd0600780c */ /* 0x000fda0000704470 */
[----:B------:R-:W-:Y:S01]  /*2aa0*/  @!P0 MOV R5, RZ ;  /* 0x000000ff00058202 */ /* 0x000fe20000000f00 */
[----:B------:R-:W-:Y:S06]  /*2ab0*/  @!P0 BRA `(.L_x_19) ;  /* 0x00000000005c8947 */ /* 0x000fec0003800000 */
[----:B------:R-:W-:Y:S02]  /*2ac0*/  FSETP.GTU.FTZ.AND P0, PT, |R0|, +INF , PT ;  /* 0x7f8000000000780b */ /* 0x000fe40003f1c200 */
[----:B------:R-:W-:-:S04]  /*2ad0*/  FSETP.GTU.FTZ.AND P1, PT, |R3|, +INF , PT ;  /* 0x7f8000000300780b */ /* 0x000fc80003f3c200 */
[----:B------:R-:W-:-:S13]  /*2ae0*/  PLOP3.LUT P0, PT, P0, P1, PT, 0xf8, 0x8f ;  /* 0x00000000008f781c */ /* 0x000fda0000703f70 */
[----:B------:R-:W-:Y:S05]  /*2af0*/  @P0 BRA `(.L_x_20) ;  /* 0x00000004004c0947 */ /* 0x000fea0003800000 */
[----:B------:R-:W-:-:S13]  /*2b00*/  LOP3.LUT P0, RZ, R3, 0x7fffffff, R0, 0xc8, !PT ;  /* 0x7fffffff03ff7812 */ /* 0x000fda000780c800 */
[----:B------:R-:W-:Y:S05]  /*2b10*/  @!P0 BRA `(.L_x_21) ;  /* 0x00000004003c8947 */ /* 0x000fea0003800000 */
[C---:B------:R-:W-:Y:S02]  /*2b20*/  FSETP.NEU.FTZ.AND P2, PT, |R0|.reuse, +INF , PT ;  /* 0x7f8000000000780b */ /* 0x040fe40003f5d200 */
[----:B------:R-:W-:Y:S02]  /*2b30*/  FSETP.NEU.FTZ.AND P1, PT, |R3|, +INF , PT ;  /* 0x7f8000000300780b */ /* 0x000fe40003f3d200 */
[----:B------:R-:W-:-:S11]  /*2b40*/  FSETP.NEU.FTZ.AND P0, PT, |R0|, +INF , PT ;  /* 0x7f8000000000780b */ /* 0x000fd60003f1d200 */
[----:B------:R-:W-:Y:S05]  /*2b50*/  @!P1 BRA !P2, `(.L_x_21) ;  /* 0x00000004002c9947 */ /* 0x000fea0005000000 */
[----:B------:R-:W-:-:S04]  /*2b60*/  LOP3.LUT P2, RZ, R0, 0x7fffffff, RZ, 0xc0, !PT ;  /* 0x7fffffff00ff7812 */ /* 0x000fc8000784c0ff */
[----:B------:R-:W-:-:S13]  /*2b70*/  PLOP3.LUT P1, PT, P1, P2, PT, 0x2f, 0xf2 ;  /* 0x0000000000f2781c */ /* 0x000fda0000f24577 */
[----:B------:R-:W-:Y:S05]  /*2b80*/  @P1 BRA `(.L_x_22) ;  /* 0x0000000400181947 */ /* 0x000fea0003800000 */
[----:B------:R-:W-:-:S04]  /*2b90*/  LOP3.LUT P1, RZ, R3, 0x7fffffff, RZ, 0xc0, !PT ;  /* 0x7fffffff03ff7812 */ /* 0x000fc8000782c0ff */
[----:B------:R-:W-:-:S13]  /*2ba0*/  PLOP3.LUT P0, PT, P0, P1, PT, 0x2f, 0xf2 ;  /* 0x0000000000f2781c */ /* 0x000fda0000702577 */
[----:B------:R-:W-:Y:S05]  /*2bb0*/  @P0 BRA `(.L_x_23) ;  /* 0x0000000400000947 */ /* 0x000fea0003800000 */
[----:B------:R-:W-:Y:S02]  /*2bc0*/  ISETP.GE.AND P0, PT, R6, RZ, PT ;  /* 0x000000ff0600720c */ /* 0x000fe40003f06270 */
[----:B------:R-:W-:-:S11]  /*2bd0*/  ISETP.GE.AND P1, PT, R8, RZ, PT ;  /* 0x000000ff0800720c */ /* 0x000fd60003f26270 */
[----:B------:R-:W-:Y:S01]  /*2be0*/  @P0 MOV R5, RZ ;  /* 0x000000ff00050202 */ /* 0x000fe20000000f00 */
[----:B------:R-:W-:Y:S01]  /*2bf0*/  @!P0 FFMA R0, R0, 1.84467440737095516160e+19, RZ ;  /* 0x5f80000000008823 */ /* 0x000fe200000000ff */
[----:B------:R-:W-:Y:S01]  /*2c00*/  @!P0 MOV R5, 0xffffffc0 ;  /* 0xffffffc000058802 */ /* 0x000fe20000000f00 */
[----:B------:R-:W-:-:S03]  /*2c10*/  @!P1 FFMA R3, R3, 1.84467440737095516160e+19, RZ ;  /* 0x5f80000003039823 */ /* 0x000fc600000000ff */
[----:B------:R-:W-:-:S07]  /*2c20*/  @!P1 IADD3 R5, PT, PT, R5, 0x40, RZ ;  /* 0x0000004005059810 */ /* 0x000fce0007ffe0ff */
.L_x_19:
[----:B------:R-:W-:Y:S01]  /*2c30*/  LEA R6, R12, 0xc0800000, 0x17 ;  /* 0xc08000000c067811 */ /* 0x000fe200078eb8ff */
[----:B------:R-:W-:Y:S03]  /*2c40*/  BSSY.RECONVERGENT B2, `(.L_x_24) ;  /* 0x0000036000027945 */ /* 0x000fe60003800200 */
[----:B------:R-:W-:Y:S02]  /*2c50*/  IADD3 R6, PT, PT, -R6, R3, RZ ;  /* 0x0000000306067210 */ /* 0x000fe40007ffe1ff */
[----:B------:R-:W-:Y:S02]  /*2c60*/  IADD3 R3, PT, PT, R10, -0x7f, RZ ;  /* 0xffffff810a037810 */ /* 0x000fe40007ffe0ff */
[----:B------:R0:W1:Y:S01]  /*2c70*/  MUFU.RCP R8, R6 ;  /* 0x0000000600087308 */ /* 0x0000620000001000 */
[----:B------:R-:W-:Y:S02]  /*2c80*/  FADD.FTZ R9, -R6, -RZ ;  /* 0x800000ff06097221 */ /* 0x000fe40000010100 */
[C---:B------:R-:W-:Y:S01]  /*2c90*/  IMAD R0, R3.reuse, -0x800000, R0 ;  /* 0xff80000003007824 */ /* 0x040fe200078e0200 */
[----:B0-----:R-:W-:-:S04]  /*2ca0*/  IADD3 R6, PT, PT, R3, 0x7f, -R12 ;  /* 0x0000007f03067810 */ /* 0x001fc80007ffe80c */
[----:B------:R-:W-:Y:S01]  /*2cb0*/  IADD3 R6, PT, PT, R6, R5, RZ ;  /* 0x0000000506067210 */ /* 0x000fe20007ffe0ff */
[----:B-1----:R-:W-:-:S04]  /*2cc0*/  FFMA R11, R8, R9, 1 ;  /* 0x3f800000080b7423 */ /* 0x002fc80000000009 */
[----:B------:R-:W-:-:S04]  /*2cd0*/  FFMA R13, R8, R11, R8 ;  /* 0x0000000b080d7223 */ /* 0x000fc80000000008 */
[----:B------:R-:W-:-:S04]  /*2ce0*/  FFMA R8, R0, R13, RZ ;  /* 0x0000000d00087223 */ /* 0x000fc800000000ff */
[----:B------:R-:W-:-:S04]  /*2cf0*/  FFMA R11, R9, R8, R0 ;  /* 0x00000008090b7223 */ /* 0x000fc80000000000 */
[----:B------:R-:W-:-:S04]  /*2d00*/  FFMA R8, R13, R11, R8 ;  /* 0x0000000b0d087223 */ /* 0x000fc80000000008 */
[----:B------:R-:W-:-:S04]  /*2d10*/  FFMA R9, R9, R8, R0 ;  /* 0x0000000809097223 */ /* 0x000fc80000000000 */
[----:B------:R-:W-:-:S05]  /*2d20*/  FFMA R0, R13, R9, R8 ;  /* 0x000000090d007223 */ /* 0x000fca0000000008 */
[----:B------:R-:W-:-:S04]  /*2d30*/  SHF.R.U32.HI R3, RZ, 0x17, R0 ;  /* 0x00000017ff037819 */ /* 0x000fc80000011600 */
[----:B------:R-:W-:-:S04]  /*2d40*/  LOP3.LUT R3, R3, 0xff, RZ, 0xc0, !PT ;  /* 0x000000ff03037812 */ /* 0x000fc800078ec0ff */
[----:B------:R-:W-:-:S04]  /*2d50*/  IADD3 R10, PT, PT, R3, R6, RZ ;  /* 0x00000006030a7210 */ /* 0x000fc80007ffe0ff */
[----:B------:R-:W-:-:S04]  /*2d60*/  IADD3 R3, PT, PT, R10, -0x1, RZ ;  /* 0xffffffff0a037810 */ /* 0x000fc80007ffe0ff */
[----:B------:R-:W-:-:S13]  /*2d70*/  ISETP.GE.U32.AND P0, PT, R3, 0xfe, PT ;  /* 0x000000fe0300780c */ /* 0x000fda0003f06070 */
[----:B------:R-:W-:Y:S05]  /*2d80*/  @!P0 BRA `(.L_x_25) ;  /* 0x0000000000808947 */ /* 0x000fea0003800000 */
[----:B------:R-:W-:-:S13]  /*2d90*/  ISETP.GT.AND P0, PT, R10, 0xfe, PT ;  /* 0x000000fe0a00780c */ /* 0x000fda0003f04270 */
[----:B------:R-:W-:Y:S05]  /*2da0*/  @P0 BRA `(.L_x_26) ;  /* 0x00000000006c0947 */ /* 0x000fea0003800000 */
[----:B------:R-:W-:-:S13]  /*2db0*/  ISETP.GE.AND P0, PT, R10, 0x1, PT ;  /* 0x000000010a00780c */ /* 0x000fda0003f06270 */
[----:B------:R-:W-:Y:S05]  /*2dc0*/  @P0 BRA `(.L_x_27) ;  /* 0x0000000000740947 */ /* 0x000fea0003800000 */
[----:B------:R-:W-:Y:S02]  /*2dd0*/  ISETP.GE.AND P0, PT, R10, -0x18, PT ;  /* 0xffffffe80a00780c */ /* 0x000fe40003f06270 */
[----:B------:R-:W-:-:S11]  /*2de0*/  LOP3.LUT R0, R0, 0x80000000, RZ, 0xc0, !PT ;  /* 0x8000000000007812 */ /* 0x000fd600078ec0ff */
[----:B------:R-:W-:Y:S05]  /*2df0*/  @!P0 BRA `(.L_x_27) ;  /* 0x0000000000688947 */ /* 0x000fea0003800000 */
[CCC-:B------:R-:W-:Y:S01]  /*2e00*/  FFMA.RZ R3, R13.reuse, R9.reuse, R8.reuse ;  /* 0x000000090d037223 */ /* 0x1c0fe2000000c008 */
[-CC-:B------:R-:W-:Y:S01]  /*2e10*/  FFMA.RM R6, R13, R9.reuse, R8.reuse ;  /* 0x000000090d067223 */ /* 0x180fe20000004008 */
[C---:B------:R-:W-:Y:S02]  /*2e20*/  ISETP.NE.AND P2, PT, R10.reuse, RZ, PT ;  /* 0x000000ff0a00720c */ /* 0x040fe40003f45270 */
[C---:B------:R-:W-:Y:S02]  /*2e30*/  ISETP.NE.AND P1, PT, R10.reuse, RZ, PT ;  /* 0x000000ff0a00720c */ /* 0x040fe40003f25270 */
[----:B------:R-:W-:Y:S01]  /*2e40*/  LOP3.LUT R5, R3, 0x7fffff, RZ, 0xc0, !PT ;  /* 0x007fffff03057812 */ /* 0x000fe200078ec0ff */
[----:B------:R-:W-:Y:S01]  /*2e50*/  FFMA.RP R3, R13, R9, R8 ;  /* 0x000000090d037223 */ /* 0x000fe20000008008 */
[----:B------:R-:W-:Y:S02]  /*2e60*/  IADD3 R8, PT, PT, R10, 0x20, RZ ;  /* 0x000000200a087810 */ /* 0x000fe40007ffe0ff */
[----:B------:R-:W-:-:S02]  /*2e70*/  LOP3.LUT R5, R5, 0x800000, RZ, 0xfc, !PT ;  /* 0x0080000005057812 */ /* 0x000fc400078efcff */
[----:B------:R-:W-:Y:S02]  /*2e80*/  IADD3 R9, PT, PT, -R10, RZ, RZ ;  /* 0x000000ff0a097210 */ /* 0x000fe40007ffe1ff */
[----:B------:R-:W-:Y:S02]  /*2e90*/  SHF.L.U32 R8, R5, R8, RZ ;  /* 0x0000000805087219 */ /* 0x000fe400000006ff */
[----:B------:R-:W-:Y:S02]  /*2ea0*/  FSETP.NEU.FTZ.AND P0, PT, R3, R6, PT ;  /* 0x000000060300720b */ /* 0x000fe40003f1d000 */
[----:B------:R-:W-:Y:S02]  /*2eb0*/  SEL R6, R9, RZ, P2 ;  /* 0x000000ff09067207 */ /* 0x000fe40001000000 */
[----:B------:R-:W-:Y:S02]  /*2ec0*/  ISETP.NE.AND P1, PT, R8, RZ, P1 ;  /* 0x000000ff0800720c */ /* 0x000fe40000f25270 */
[----:B------:R-:W-:-:S02]  /*2ed0*/  SHF.R.U32.HI R6, RZ, R6, R5 ;  /* 0x00000006ff067219 */ /* 0x000fc40000011605 */
[----:B------:R-:W-:Y:S02]  /*2ee0*/  PLOP3.LUT P0, PT, P0, P1, PT, 0xf8, 0x8f ;  /* 0x00000000008f781c */ /* 0x000fe40000703f70 */
[----:B------:R-:W-:Y:S02]  /*2ef0*/  SHF.R.U32.HI R8, RZ, 0x1, R6 ;  /* 0x00000001ff087819 */ /* 0x000fe40000011606 */
[----:B------:R-:W-:-:S04]  /*2f00*/  SEL R3, RZ, 0x1, !P0 ;  /* 0x00000001ff037807 */ /* 0x000fc80004000000 */
[----:B------:R-:W-:-:S04]  /*2f10*/  LOP3.LUT R3, R3, 0x1, R8, 0xf8, !PT ;  /* 0x0000000103037812 */ /* 0x000fc800078ef808 */
[----:B------:R-:W-:-:S04]  /*2f20*/  LOP3.LUT R3, R3, R6, RZ, 0xc0, !PT ;  /* 0x0000000603037212 */ /* 0x000fc800078ec0ff */
[----:B------:R-:W-:-:S04]  /*2f30*/  IADD3 R3, PT, PT, R8, R3, RZ ;  /* 0x0000000308037210 */ /* 0x000fc80007ffe0ff */
[----:B------:R-:W-:Y:S01]  /*2f40*/  LOP3.LUT R0, R3, R0, RZ, 0xfc, !PT ;  /* 0x0000000003007212 */ /* 0x000fe200078efcff */
[----:B------:R-:W-:Y:S06]  /*2f50*/  BRA `(.L_x_27) ;  /* 0x0000000000107947 */ /* 0x000fec0003800000 */
.L_x_26:
[----:B------:R-:W-:-:S04]  /*2f60*/  LOP3.LUT R0, R0, 0x80000000, RZ, 0xc0, !PT ;  /* 0x8000000000007812 */ /* 0x000fc800078ec0ff */
[----:B------:R-:W-:Y:S01]  /*2f70*/  LOP3.LUT R0, R0, 0x7f800000, RZ, 0xfc, !PT ;  /* 0x7f80000000007812 */ /* 0x000fe200078efcff */
[----:B------:R-:W-:Y:S06]  /*2f80*/  BRA `(.L_x_27) ;  /* 0x0000000000047947 */ /* 0x000fec0003800000 */
.L_x_25:
[----:B------:R-:W-:-:S07]  /*2f90*/  LEA R0, R6, R0, 0x17 ;  /* 0x0000000006007211 */ /* 0x000fce00078eb8ff */
.L_x_27:
[----:B------:R-:W-:Y:S05]  /*2fa0*/  BSYNC.RECONVERGENT B2 ;  /* 0x0000000000027941 */ /* 0x000fea0003800200 */
.L_x_24:
[----:B------:R-:W-:Y:S05]  /*2fb0*/  BRA `(.L_x_28) ;  /* 0x0000000000207947 */ /* 0x000fea0003800000 */
.L_x_23:
[----:B------:R-:W-:-:S04]  /*2fc0*/  LOP3.LUT R0, R3, 0x80000000, R0, 0x48, !PT ;  /* 0x8000000003007812 */ /* 0x000fc800078e4800 */
[----:B------:R-:W-:Y:S01]  /*2fd0*/  LOP3.LUT R0, R0, 0x7f800000, RZ, 0xfc, !PT ;  /* 0x7f80000000007812 */ /* 0x000fe200078efcff */
[----:B------:R-:W-:Y:S06]  /*2fe0*/  BRA `(.L_x_28) ;  /* 0x0000000000147947 */ /* 0x000fec0003800000 */
.L_x_22:
[----:B------:R-:W-:Y:S01]  /*2ff0*/  LOP3.LUT R0, R3, 0x80000000, R0, 0x48, !PT ;  /* 0x8000000003007812 */ /* 0x000fe200078e4800 */
[----:B------:R-:W-:Y:S06]  /*3000*/  BRA `(.L_x_28) ;  /* 0x00000000000c7947 */ /* 0x000fec0003800000 */
.L_x_21:
[----:B------:R-:W0:Y:S01]  /*3010*/  MUFU.RSQ R0, -QNAN ;  /* 0xffc0000000007908 */ /* 0x000e220000001400 */
[----:B------:R-:W-:Y:S05]  /*3020*/  BRA `(.L_x_28) ;  /* 0x0000000000047947 */ /* 0x000fea0003800000 */
.L_x_20:
[----:B------:R-:W-:-:S07]  /*3030*/  FADD.FTZ R0, R0, R3 ;  /* 0x0000000300007221 */ /* 0x000fce0000010000 */
.L_x_28:
[----:B------:R-:W-:Y:S05]  /*3040*/  BSYNC.RECONVERGENT B1 ;  /* 0x0000000000017941 */ /* 0x000fea0003800200 */
.L_x_18:
[----:B------:R-:W-:-:S04]  /*3050*/  HFMA2 R5, -RZ, RZ, 0, 0 ;  /* 0x00000000ff057431 */ /* 0x000fc800000001ff */
[----:B0-----:R-:W-:Y:S05]  /*3060*/  RET.REL.NODEC R4 `(_Z14JuliaSetKernelP6uchar3iii) ;  /* 0xffffffcc04e47950 */ /* 0x001fea0003c3ffff */
        .type           $_Z14JuliaSetKernelP6uchar3iii$__internal_accurate_pow,@function
        .size           $_Z14JuliaSetKernelP6uchar3iii$__internal_accurate_pow,(.L_x_33 - $_Z14JuliaSetKernelP6uchar3iii$__internal_accurate_pow)
$_Z14JuliaSetKernelP6uchar3iii$__internal_accurate_pow:
[----:B------:R-:W-:Y:S01]  /*3070*/  ISETP.GT.U32.AND P0, PT, R27, 0xfffff, PT ;  /* 0x000fffff1b00780c */ /* 0x000fe20003f04070 */
[----:B------:R-:W-:Y:S01]  /*3080*/  HFMA2 R17, -RZ, RZ, 1.703125, -23840 ;  /* 0x3ed0f5d2ff117431 */ /* 0x000fe200000001ff */
[----:B------:R-:W-:Y:S01]  /*3090*/  MOV R6, R10 ;  /* 0x0000000a00067202 */ /* 0x000fe20000000f00 */
[----:B------:R-:W-:Y:S01]  /*30a0*/  UMOV UR4, 0x7d2cafe2 ;  /* 0x7d2cafe200047882 */ /* 0x000fe20000000000 */
[-C--:B------:R-:W-:Y:S01]  /*30b0*/  MOV R7, R27.reuse ;  /* 0x0000001b00077202 */ /* 0x080fe20000000f00 */
[----:B------:R-:W-:Y:S01]  /*30c0*/  UMOV UR5, 0x3eb0f5ff ;  /* 0x3eb0f5ff00057882 */ /* 0x000fe20000000000 */
[----:B------:R-:W-:Y:S01]  /*30d0*/  MOV R8, R27 ;  /* 0x0000001b00087202 */ /* 0x000fe20000000f00 */
[----:B------:R-:W-:Y:S01]  /*30e0*/  UMOV UR8, 0x3b39803f ;  /* 0x3b39803f00087882 */ /* 0x000fe20000000000 */
[----:B------:R-:W-:Y:S01]  /*30f0*/  MOV R14, RZ ;  /* 0x000000ff000e7202 */ /* 0x000fe20000000f00 */
[----:B------:R-:W-:Y:S01]  /*3100*/  UMOV UR9, 0x3c7abc9e ;  /* 0x3c7abc9e00097882 */ /* 0x000fe20000000000 */
[----:B------:R-:W-:-:S02]  /*3110*/  MOV R16, 0x41ad3b5a ;  /* 0x41ad3b5a00107802 */ /* 0x000fc40000000f00 */
[----:B------:R-:W-:Y:S01]  /*3120*/  SHF.R.U32.HI R27, RZ, 0x14, R27 ;  /* 0x00000014ff1b7819 */ /* 0x000fe2000001161b */
[----:B------:R-:W-:-:S10]  /*3130*/  @!P0 DMUL R6, R6, 1.80143985094819840000e+16 ;  /* 0x4350000006068828 */ /* 0x000fd40000000000 */
[----:B------:R-:W-:Y:S02]  /*3140*/  @!P0 MOV R8, R7 ;  /* 0x0000000700088202 */ /* 0x000fe40000000f00 */
[----:B------:R-:W-:Y:S02]  /*3150*/  @!P0 MOV R10, R6 ;  /* 0x00000006000a8202 */ /* 0x000fe40000000f00 */
[----:B------:R-:W-:Y:S02]  /*3160*/  LOP3.LUT R8, R8, 0x800fffff, RZ, 0xc0, !PT ;  /* 0x800fffff08087812 */ /* 0x000fe400078ec0ff */
[----:B------:R-:W-:Y:S02]  /*3170*/  @!P0 LEA.HI R27, R7, 0xffffffca, RZ, 0xc ;  /* 0xffffffca071b8811 */ /* 0x000fe400078f60ff */
[----:B------:R-:W-:Y:S02]  /*3180*/  LOP3.LUT R11, R8, 0x3ff00000, RZ, 0xfc, !PT ;  /* 0x3ff00000080b7812 */ /* 0x000fe400078efcff */
[----:B------:R-:W-:-:S02]  /*3190*/  IADD3 R6, PT, PT, R27, -0x3ff, RZ ;  /* 0xfffffc011b067810 */ /* 0x000fc40007ffe0ff */
[----:B------:R-:W-:-:S13]  /*31a0*/  ISETP.GE.U32.AND P1, PT, R11, 0x3ff6a09f, PT ;  /* 0x3ff6a09f0b00780c */ /* 0x000fda0003f26070 */
[----:B------:R-:W-:Y:S02]  /*31b0*/  @P1 IADD3 R9, PT, PT, R11, -0x100000, RZ ;  /* 0xfff000000b091810 */ /* 0x000fe40007ffe0ff */
[----:B------:R-:W-:Y:S02]  /*31c0*/  @P1 IADD3 R6, PT, PT, R27, -0x3fe, RZ ;  /* 0xfffffc021b061810 */ /* 0x000fe40007ffe0ff */
[----:B------:R-:W-:-:S06]  /*31d0*/  @P1 MOV R11, R9 ;  /* 0x00000009000b1202 */ /* 0x000fcc0000000f00 */
[C---:B------:R-:W-:Y:S02]  /*31e0*/  DADD R12, R10.reuse, 1 ;  /* 0x3ff000000a0c7429 */ /* 0x040fe40000000000 */
[----:B------:R-:W-:-:S04]  /*31f0*/  DADD R10, R10, -1 ;  /* 0xbff000000a0a7429 */ /* 0x000fc80000000000 */
[----:B------:R-:W0:Y:S02]  /*3200*/  MUFU.RCP64H R15, R13 ;  /* 0x0000000d000f7308 */ /* 0x000e240000001800 */
[----:B0-----:R-:W-:-:S08]  /*3210*/  DFMA R8, -R12, R14, 1 ;  /* 0x3ff000000c08742b */ /* 0x001fd0000000010e */
[----:B------:R-:W-:-:S08]  /*3220*/  DFMA R8, R8, R8, R8 ;  /* 0x000000080808722b */ /* 0x000fd00000000008 */
[----:B------:R-:W-:-:S08]  /*3230*/  DFMA R14, R14, R8, R14 ;  /* 0x000000080e0e722b */ /* 0x000fd0000000000e */
[----:B------:R-:W-:-:S08]  /*3240*/  DMUL R8, R10, R14 ;  /* 0x0000000e0a087228 */ /* 0x000fd00000000000 */
[----:B------:R-:W-:-:S08]  /*3250*/  DFMA R8, R10, R14, R8 ;  /* 0x0000000e0a08722b */ /* 0x000fd00000000008 */
[----:B------:R-:W-:-:S08]  /*3260*/  DMUL R20, R8, R8 ;  /* 0x0000000808147228 */ /* 0x000fd00000000000 */
[----:B------:R-:W-:Y:S01]  /*3270*/  DFMA R12, R20, UR4, R16 ;  /* 0x00000004140c7c2b */ /* 0x000fe20008000010 */
[----:B------:R-:W-:Y:S01]  /*3280*/  UMOV UR4, 0x75488a3f ;  /* 0x75488a3f00047882 */ /* 0x000fe20000000000 */
[----:B------:R-:W-:-:S06]  /*3290*/  UMOV UR5, 0x3ef3b20a ;  /* 0x3ef3b20a00057882 */ /* 0x000fcc0000000000 */
[----:B------:R-:W-:Y:S01]  /*32a0*/  DFMA R12, R20, R12, UR4 ;  /* 0x00000004140c7e2b */ /* 0x000fe2000800000c */
[----:B------:R-:W-:Y:S01]  /*32b0*/  UMOV UR4, 0xe4faecd5 ;  /* 0xe4faecd500047882 */ /* 0x000fe20000000000 */
[----:B------:R-:W-:-:S06]  /*32c0*/  UMOV UR5, 0x3f1745cd ;  /* 0x3f1745cd00057882 */ /* 0x000fcc0000000000 */
[----:B------:R-:W-:Y:S01]  /*32d0*/  DFMA R12, R20, R12, UR4 ;  /* 0x00000004140c7e2b */ /* 0x000fe2000800000c */
[----:B------:R-:W-:Y:S01]  /*32e0*/  UMOV UR4, 0x258a578b ;  /* 0x258a578b00047882 */ /* 0x000fe20000000000 */
[----:B------:R-:W-:-:S06]  /*32f0*/  UMOV UR5, 0x3f3c71c7 ;  /* 0x3f3c71c700057882 */ /* 0x000fcc0000000000 */
[----:B------:R-:W-:Y:S01]  /*3300*/  DFMA R18, R20, R12, UR4 ;  /* 0x0000000414127e2b */ /* 0x000fe2000800000c */
[----:B------:R-:W-:Y:S01]  /*3310*/  UMOV UR4, 0x9242b910 ;  /* 0x9242b91000047882 */ /* 0x000fe20000000000 */
[----:B------:R-:W-:Y:S01]  /*3320*/  UMOV UR5, 0x3f624924 ;  /* 0x3f62492400057882 */ /* 0x000fe20000000000 */
[----:B------:R-:W-:-:S05]  /*3330*/  DADD R12, R10, -R8 ;  /* 0x000000000a0c7229 */ /* 0x000fca0000000808 */
[----:B------:R-:W-:Y:S01]  /*3340*/  DFMA R18, R20, R18, UR4 ;  /* 0x0000000414127e2b */ /* 0x000fe20008000012 */
[----:B------:R-:W-:Y:S01]  /*3350*/  UMOV UR4, 0x99999dfb ;  /* 0x99999dfb00047882 */ /* 0x000fe20000000000 */
[----:B------:R-:W-:Y:S01]  /*3360*/  UMOV UR5, 0x3f899999 ;  /* 0x3f89999900057882 */ /* 0x000fe20000000000 */
[----:B------:R-:W-:-:S05]  /*3370*/  DADD R12, R12, R12 ;  /* 0x000000000c0c7229 */ /* 0x000fca000000000c */
[----:B------:R-:W-:Y:S01]  /*3380*/  DFMA R18, R20, R18, UR4 ;  /* 0x0000000414127e2b */ /* 0x000fe20008000012 */
[----:B------:R-:W-:Y:S01]  /*3390*/  UMOV UR4, 0x55555555 ;  /* 0x5555555500047882 */ /* 0x000fe20000000000 */
[----:B------:R-:W-:Y:S01]  /*33a0*/  UMOV UR5, 0x3fb55555 ;  /* 0x3fb5555500057882 */ /* 0x000fe20000000000 */
[----:B------:R-:W-:-:S05]  /*33b0*/  DFMA R12, R10, -R8, R12 ;  /* 0x800000080a0c722b */ /* 0x000fca000000000c */
[----:B------:R-:W-:-:S03]  /*33c0*/  DFMA R10, R20, R18, UR4 ;  /* 0x00000004140a7e2b */ /* 0x000fc60008000012 */
[----:B------:R-:W-:Y:S02]  /*33d0*/  DMUL R12, R14, R12 ;  /* 0x0000000c0e0c7228 */ /* 0x000fe40000000000 */
[----:B------:R-:W-:-:S03]  /*33e0*/  DMUL R14, R8, R8 ;  /* 0x00000008080e7228 */ /* 0x000fc60000000000 */
[----:B------:R-:W-:Y:S01]  /*33f0*/  DADD R16, -R10, UR4 ;  /* 0x000000040a107e29 */ /* 0x000fe20008000100 */
[----:B------:R-:W-:Y:S01]  /*3400*/  UMOV UR4, 0xb9e7b0 ;  /* 0x00b9e7b000047882 */ /* 0x000fe20000000000 */
[----:B------:R-:W-:-:S03]  /*3410*/  UMOV UR5, 0x3c46a4cb ;  /* 0x3c46a4cb00057882 */ /* 0x000fc60000000000 */
[----:B------:R-:W-:-:S03]  /*3420*/  DFMA R22, R8, R8, -R14 ;  /* 0x000000080816722b */ /* 0x000fc6000000080e */
[----:B------:R-:W-:Y:S02]  /*3430*/  DFMA R16, R20, R18, R16 ;  /* 0x000000121410722b */ /* 0x000fe40000000010 */
[----:B------:R-:W-:Y:S01]  /*3440*/  DMUL R18, R8, R14 ;  /* 0x0000000e08127228 */ /* 0x000fe20000000000 */
[----:B------:R-:W-:Y:S02]  /*3450*/  IADD3 R21, PT, PT, R13, 0x100000, RZ ;  /* 0x001000000d157810 */ /* 0x000fe40007ffe0ff */
[----:B------:R-:W-:-:S03]  /*3460*/  MOV R20, R12 ;  /* 0x0000000c00147202 */ /* 0x000fc60000000f00 */
[----:B------:R-:W-:Y:S01]  /*3470*/  DADD R16, R16, -UR4 ;  /* 0x8000000410107e29 */ /* 0x000fe20008000000 */
[----:B------:R-:W-:Y:S01]  /*3480*/  UMOV UR4, 0x80000000 ;  /* 0x8000000000047882 */ /* 0x000fe20000000000 */
[----:B------:R-:W-:Y:S01]  /*3490*/  UMOV UR5, 0x43300000 ;  /* 0x4330000000057882 */ /* 0x000fe20000000000 */
[C---:B------:R-:W-:Y:S02]  /*34a0*/  DFMA R20, R8.reuse, R20, R22 ;  /* 0x000000140814722b */ /* 0x040fe40000000016 */
[----:B------:R-:W-:-:S08]  /*34b0*/  DFMA R22, R8, R14, -R18 ;  /* 0x0000000e0816722b */ /* 0x000fd00000000812 */
[----:B------:R-:W-:Y:S02]  /*34c0*/  DFMA R22, R12, R14, R22 ;  /* 0x0000000e0c16722b */ /* 0x000fe40000000016 */
[----:B------:R-:W-:-:S06]  /*34d0*/  DADD R14, R10, R16 ;  /* 0x000000000a0e7229 */ /* 0x000fcc0000000010 */
[----:B------:R-:W-:Y:S02]  /*34e0*/  DFMA R20, R8, R20, R22 ;  /* 0x000000140814722b */ /* 0x000fe40000000016 */
[----:B------:R-:W-:Y:S02]  /*34f0*/  DADD R22, R10, -R14 ;  /* 0x000000000a167229 */ /* 0x000fe4000000080e */
[----:B------:R-:W-:-:S06]  /*3500*/  DMUL R10, R14, R18 ;  /* 0x000000120e0a7228 */ /* 0x000fcc0000000000 */
[----:B------:R-:W-:Y:S02]  /*3510*/  DADD R22, R16, R22 ;  /* 0x0000000010167229 */ /* 0x000fe40000000016 */
[----:B------:R-:W-:-:S08]  /*3520*/  DFMA R16, R14, R18, -R10 ;  /* 0x000000120e10722b */ /* 0x000fd0000000080a */
[----:B------:R-:W-:-:S08]  /*3530*/  DFMA R16, R14, R20, R16 ;  /* 0x000000140e10722b */ /* 0x000fd00000000010 */
[----:B------:R-:W-:-:S08]  /*3540*/  DFMA R22, R22, R18, R16 ;  /* 0x000000121616722b */ /* 0x000fd00000000010 */
[----:B------:R-:W-:-:S08]  /*3550*/  DADD R14, R10, R22 ;  /* 0x000000000a0e7229 */ /* 0x000fd00000000016 */
[--C-:B------:R-:W-:Y:S02]  /*3560*/  DADD R16, R8, R14.reuse ;  /* 0x0000000008107229 */ /* 0x100fe4000000000e */
[----:B------:R-:W-:-:S06]  /*3570*/  DADD R10, R10, -R14 ;  /* 0x000000000a0a7229 */ /* 0x000fcc000000080e */
[----:B------:R-:W-:Y:S02]  /*3580*/  DADD R8, R8, -R16 ;  /* 0x0000000008087229 */ /* 0x000fe40000000810 */
[----:B------:R-:W-:-:S06]  /*3590*/  DADD R10, R22, R10 ;  /* 0x00000000160a7229 */ /* 0x000fcc000000000a */
[----:B------:R-:W-:-:S08]  /*35a0*/  DADD R8, R14, R8 ;  /* 0x000000000e087229 */ /* 0x000fd00000000008 */
[----:B------:R-:W-:-:S08]  /*35b0*/  DADD R8, R10, R8 ;  /* 0x000000000a087229 */ /* 0x000fd00000000008 */
[----:B------:R-:W-:Y:S01]  /*35c0*/  DADD R12, R12, R8 ;  /* 0x000000000c0c7229 */ /* 0x000fe20000000008 */
[----:B------:R-:W-:Y:S01]  /*35d0*/  HFMA2 R9, -RZ, RZ, 3.59375, 0 ;  /* 0x43300000ff097431 */ /* 0x000fe200000001ff */
[----:B------:R-:W-:-:S06]  /*35e0*/  LOP3.LUT R8, R6, 0x80000000, RZ, 0x3c, !PT ;  /* 0x8000000006087812 */ /* 0x000fcc00078e3cff */
[----:B------:R-:W-:Y:S02]  /*35f0*/  DADD R10, R16, R12 ;  /* 0x00000000100a7229 */ /* 0x000fe4000000000c */
[----:B------:R-:W-:Y:S01]  /*3600*/  DADD R8, R8, -UR4 ;  /* 0x8000000408087e29 */ /* 0x000fe20008000000 */
[----:B------:R-:W-:Y:S01]  /*3610*/  UMOV UR4, 0xfefa39ef ;  /* 0xfefa39ef00047882 */ /* 0x000fe20000000000 */
[----:B------:R-:W-:-:S04]  /*3620*/  UMOV UR5, 0x3fe62e42 ;  /* 0x3fe62e4200057882 */ /* 0x000fc80000000000 */
[--C-:B------:R-:W-:Y:S02]  /*3630*/  DADD R16, R16, -R10.reuse ;  /* 0x0000000010107229 */ /* 0x100fe4000000080a */
[----:B------:R-:W-:-:S06]  /*3640*/  DFMA R6, R8, UR4, R10 ;  /* 0x0000000408067c2b */ /* 0x000fcc000800000a */
[----:B------:R-:W-:Y:S02]  /*3650*/  DADD R16, R12, R16 ;  /* 0x000000000c107229 */ /* 0x000fe40000000010 */
[----:B------:R-:W-:-:S08]  /*3660*/  DFMA R14, R8, -UR4, R6 ;  /* 0x80000004080e7c2b */ /* 0x000fd00008000006 */
[----:B------:R-:W-:-:S08]  /*3670*/  DADD R14, -R10, R14 ;  /* 0x000000000a0e7229 */ /* 0x000fd0000000010e */
[----:B------:R-:W-:-:S08]  /*3680*/  DADD R14, R16, -R14 ;  /* 0x00000000100e7229 */ /* 0x000fd0000000080e */
[----:B------:R-:W-:-:S08]  /*3690*/  DFMA R14, R8, UR8, R14 ;  /* 0x00000008080e7c2b */ /* 0x000fd0000800000e */
[----:B------:R-:W-:-:S08]  /*36a0*/  DADD R8, R6, R14 ;  /* 0x0000000006087229 */ /* 0x000fd0000000000e */
[----:B------:R-:W-:Y:S02]  /*36b0*/  DADD R6, R6, -R8 ;  /* 0x0000000006067229 */ /* 0x000fe40000000808 */
[----:B------:R-:W-:-:S06]  /*36c0*/  DMUL R10, R8, 2 ;  /* 0x40000000080a7828 */ /* 0x000fcc0000000000 */
[----:B------:R-:W-:Y:S02]  /*36d0*/  DADD R14, R14, R6 ;  /* 0x000000000e0e7229 */ /* 0x000fe40000000006 */
[----:B------:R-:W-:Y:S01]  /*36e0*/  DFMA R8, R8, 2, -R10 ;  /* 0x400000000808782b */ /* 0x000fe2000000080a */
[----:B------:R-:W-:Y:S01]  /*36f0*/  HFMA2 R7, -RZ, RZ, 1.9912109375, 0.00128841400146484375 ;  /* 0x3ff71547ff077431 */ /* 0x000fe200000001ff */
[----:B------:R-:W-:-:S06]  /*3700*/  MOV R6, 0x652b82fe ;  /* 0x652b82fe00067802 */ /* 0x000fcc0000000f00 */
[----:B------:R-:W-:-:S08]  /*3710*/  DFMA R14, R14, 2, R8 ;  /* 0x400000000e0e782b */ /* 0x000fd00000000008 */
[----:B------:R-:W-:-:S08]  /*3720*/  DADD R8, R10, R14 ;  /* 0x000000000a087229 */ /* 0x000fd0000000000e */
[----:B------:R-:W-:Y:S02]  /*3730*/  DFMA R6, R8, R6, 6.75539944105574400000e+15 ;  /* 0x433800000806742b */ /* 0x000fe40000000006 */
[----:B------:R-:W-:Y:S01]  /*3740*/  FSETP.GEU.AND P0, PT, |R9|, 4.1917929649353027344, PT ;  /* 0x4086232b0900780b */ /* 0x000fe20003f0e200 */
[----:B------:R-:W-:-:S05]  /*3750*/  DADD R10, R10, -R8 ;  /* 0x000000000a0a7229 */ /* 0x000fca0000000808 */
[----:B------:R-:W-:-:S03]  /*3760*/  DADD R12, R6, -6.75539944105574400000e+15 ;  /* 0xc3380000060c7429 */ /* 0x000fc60000000000 */
[----:B------:R-:W-:-:S05]  /*3770*/  DADD R14, R14, R10 ;  /* 0x000000000e0e7229 */ /* 0x000fca000000000a */
[----:B------:R-:W-:Y:S01]  /*3780*/  DFMA R16, R12, -UR4, R8 ;  /* 0x800000040c107c2b */ /* 0x000fe20008000008 */
[----:B------:R-:W-:Y:S01]  /*3790*/  UMOV UR4, 0x3b39803f ;  /* 0x3b39803f00047882 */ /* 0x000fe20000000000 */
[----:B------:R-:W-:-:S06]  /*37a0*/  UMOV UR5, 0x3c7abc9e ;  /* 0x3c7abc9e00057882 */ /* 0x000fcc0000000000 */
[----:B------:R-:W-:Y:S01]  /*37b0*/  DFMA R12, R12, -UR4, R16 ;  /* 0x800000040c0c7c2b */ /* 0x000fe20008000010 */
[----:B------:R-:W-:Y:S01]  /*37c0*/  UMOV UR4, 0x69ce2bdf ;  /* 0x69ce2bdf00047882 */ /* 0x000fe20000000000 */
[----:B------:R-:W-:Y:S01]  /*37d0*/  HFMA2 R17, -RZ, RZ, 1.642578125, -0.00021207332611083984375 ;  /* 0x3e928af3ff117431 */ /* 0x000fe200000001ff */
[----:B------:R-:W-:Y:S01]  /*37e0*/  MOV R16, 0xfca213ea ;  /* 0xfca213ea00107802 */ /* 0x000fe20000000f00 */
[----:B------:R-:W-:-:S05]  /*37f0*/  UMOV UR5, 0x3e5ade15 ;  /* 0x3e5ade1500057882 */ /* 0x000fca0000000000 */
        /* <DEDUP_REMOVED lines=24> */
[----:B------:R-:W-:-:S08]  /*3980*/  DFMA R16, R12, R16, UR4 ;  /* 0x000000040c107e2b */ /* 0x000fd00008000010 */
[----:B------:R-:W-:-:S08]  /*3990*/  DFMA R16, R12, R16, 1 ;  /* 0x3ff000000c10742b */ /* 0x000fd00000000010 */
[----:B------:R-:W-:-:S10]  /*39a0*/  DFMA R12, R12, R16, 1 ;  /* 0x3ff000000c0c742b */ /* 0x000fd40000000010 */
[----:B------:R-:W-:Y:S02]  /*39b0*/  LEA R11, R6, R13, 0x14 ;  /* 0x0000000d060b7211 */ /* 0x000fe400078ea0ff */
[----:B------:R-:W-:Y:S01]  /*39c0*/  MOV R10, R12 ;  /* 0x0000000c000a7202 */ /* 0x000fe20000000f00 */
[----:B------:R-:W-:Y:S06]  /*39d0*/  @!P0 BRA `(.L_x_29) ;  /* 0x0000000000308947 */ /* 0x000fec0003800000 */
[----:B------:R-:W-:Y:S01]  /*39e0*/  FSETP.GEU.AND P1, PT, |R9|, 4.2275390625, PT ;  /* 0x408748000900780b */ /* 0x000fe20003f2e200 */
[C---:B------:R-:W-:Y:S02]  /*39f0*/  DADD R10, R8.reuse, +INF ;  /* 0x7ff00000080a7429 */ /* 0x040fe40000000000 */
[----:B------:R-:W-:-:S08]  /*3a00*/  DSETP.GEU.AND P0, PT, R8, RZ, PT ;  /* 0x000000ff0800722a */ /* 0x000fd00003f0e000 */
[----:B------:R-:W-:Y:S02]  /*3a10*/  FSEL R10, R10, RZ, P0 ;  /* 0x000000ff0a0a7208 */ /* 0x000fe40000000000 */
[----:B------:R-:W-:Y:S02]  /*3a20*/  @!P1 LEA.HI R7, R6, R6, RZ, 0x1 ;  /* 0x0000000606079211 */ /* 0x000fe400078f08ff */
[----:B------:R-:W-:Y:S02]  /*3a30*/  FSEL R11, R11, RZ, P0 ;  /* 0x000000ff0b0b7208 */ /* 0x000fe40000000000 */
[----:B------:R-:W-:-:S04]  /*3a40*/  @!P1 SHF.R.S32.HI R7, RZ, 0x1, R7 ;  /* 0x00000001ff079819 */ /* 0x000fc80000011407 */
[----:B------:R-:W-:Y:S02]  /*3a50*/  @!P1 IADD3 R6, PT, PT, R6, -R7, RZ ;  /* 0x8000000706069210 */ /* 0x000fe40007ffe0ff */
[----:B------:R-:W-:Y:S02]  /*3a60*/  @!P1 LEA R13, R7, R13, 0x14 ;  /* 0x0000000d070d9211 */ /* 0x000fe400078ea0ff */
[----:B------:R-:W-:Y:S02]  /*3a70*/  @!P1 LEA R7, R6, 0x3ff00000, 0x14 ;  /* 0x3ff0000006079811 */ /* 0x000fe400078ea0ff */
[----:B------:R-:W-:-:S06]  /*3a80*/  @!P1 MOV R6, RZ ;  /* 0x000000ff00069202 */ /* 0x000fcc0000000f00 */
[----:B------:R-:W-:-:S11]  /*3a90*/  @!P1 DMUL R10, R12, R6 ;  /* 0x000000060c0a9228 */ /* 0x000fd60000000000 */
.L_x_29:
[----:B------:R-:W-:Y:S01]  /*3aa0*/  DFMA R14, R14, R10, R10 ;  /* 0x0000000a0e0e722b */ /* 0x000fe2000000000a */
[----:B------:R-:W-:Y:S01]  /*3ab0*/  MOV R6, R0 ;  /* 0x0000000000067202 */ /* 0x000fe20000000f00 */
[----:B------:R-:W-:Y:S01]  /*3ac0*/  DSETP.NEU.AND P0, PT, |R10|, +INF , PT ;  /* 0x7ff000000a00742a */ /* 0x000fe20003f0d200 */
[----:B------:R-:W-:-:S07]  /*3ad0*/  MOV R7, 0x0 ;  /* 0x0000000000077802 */ /* 0x000fce0000000f00 */
[----:B------:R-:W-:Y:S02]  /*3ae0*/  FSEL R12, R10, R14, !P0 ;  /* 0x0000000e0a0c7208 */ /* 0x000fe40004000000 */
[----:B------:R-:W-:Y:S01]  /*3af0*/  FSEL R13, R11, R15, !P0 ;  /* 0x0000000f0b0d7208 */ /* 0x000fe20004000000 */
[----:B------:R-:W-:Y:S06]  /*3b00*/  RET.REL.NODEC R6 `(_Z14JuliaSetKernelP6uchar3iii) ;  /* 0xffffffc4063c7950 */ /* 0x000fec0003c3ffff */
.L_x_30:
[----:B------:R-:W-:-:S00]  /*3b10*/  BRA `(.L_x_30) ;  /* 0xfffffffc00fc7947 */ /* 0x000fc0000383ffff */
[----:B------:R-:W-:-:S00]  /*3b20*/  NOP ;  /* 0x0000000000007918 */ /* 0x000fc00000000000 */
        /* <DEDUP_REMOVED lines=13> */
.L_x_33:


//--------------------- .nv.global.init           --------------------------
	.section	.nv.global.init,"aw",@progbits
	.align	4
.nv.global.init:
	.type		__cudart_i2opi_f,@object
	.size		__cudart_i2opi_f,(.L_0 - __cudart_i2opi_f)
__cudart_i2opi_f:
        /*0000*/ 	.byte	0x41, 0x90, 0x43, 0x3c, 0x99, 0x95, 0x62, 0xdb, 0xc0, 0xdd, 0x34, 0xf5, 0xd1, 0x57, 0x27, 0xfc
        /*0010*/ 	.byte	0x29, 0x15, 0x44, 0x4e, 0x6e, 0x83, 0xf9, 0xa2
.L_0:


//--------------------- .nv.shared.reserved.0     --------------------------
	.section	.nv.shared.reserved.0,"aw",@nobits
	.weak		__nv_reservedSMEM_offset_0_alias
	.size		__nv_reservedSMEM_offset_0_alias, 0, 64
	.other		__nv_reservedSMEM_offset_0_alias,@"STO_CUDA_RESERVED_SHARED STV_DEFAULT"
__nv_reservedSMEM_offset_0_alias:
	.zero		0
	.zero		64


//--------------------- .nv.constant0._Z14JuliaSetKernelP6uchar3iii --------------------------
	.section	.nv.constant0._Z14JuliaSetKernelP6uchar3iii,"a",@progbits
	.sectionflags	@""
	.align	4
.nv.constant0._Z14JuliaSetKernelP6uchar3iii:
	.zero		916


//--------------------- SYMBOLS --------------------------

	.type		.nv.reservedSmem.offset0,@object
	.size		.nv.reservedSmem.offset0,0x4
